//
// Generated by NVIDIA NVVM Compiler
//
// Compiler Build ID: CL-36424714
// Cuda compilation tools, release 13.0, V13.0.88
// Based on NVVM 20.0.0
//

.version 9.0
.target sm_100
.address_size 64

	// .globl	_Z20cudaComputeXGradientPiPhiii

.visible .entry _Z20cudaComputeXGradientPiPhiii(
	.param .u64 .ptr .align 1 _Z20cudaComputeXGradientPiPhiii_param_0,
	.param .u64 .ptr .align 1 _Z20cudaComputeXGradientPiPhiii_param_1,
	.param .u32 _Z20cudaComputeXGradientPiPhiii_param_2,
	.param .u32 _Z20cudaComputeXGradientPiPhiii_param_3,
	.param .u32 _Z20cudaComputeXGradientPiPhiii_param_4
)
{
	.reg .pred 	%p<11>;
	.reg .b16 	%rs<11>;
	.reg .b32 	%r<96>;
	.reg .b64 	%rd<36>;

	ld.param.u64 	%rd6, [_Z20cudaComputeXGradientPiPhiii_param_0];
	ld.param.u64 	%rd7, [_Z20cudaComputeXGradientPiPhiii_param_1];
	ld.param.u32 	%r23, [_Z20cudaComputeXGradientPiPhiii_param_2];
	ld.param.u32 	%r24, [_Z20cudaComputeXGradientPiPhiii_param_4];
	cvta.to.global.u64 	%rd1, %rd6;
	cvta.to.global.u64 	%rd2, %rd7;
	mov.u32 	%r1, %ctaid.x;
	mov.u32 	%r25, %ntid.x;
	mov.u32 	%r2, %tid.x;
	mad.lo.s32 	%r26, %r1, %r25, %r2;
	mul.lo.s32 	%r3, %r24, %r26;
	add.s32 	%r4, %r3, %r24;
	setp.lt.s32 	%p1, %r24, 1;
	@%p1 bra 	$L__BB0_17;
	or.b32  	%r5, %r1, %r2;
	shl.b32 	%r6, %r23, 1;
	add.s32 	%r27, %r3, 1;
	max.s32 	%r7, %r4, %r27;
	sub.s32 	%r28, %r7, %r3;
	and.b32  	%r8, %r28, 3;
	setp.eq.s32 	%p2, %r8, 0;
	mov.u32 	%r93, %r3;
	@%p2 bra 	$L__BB0_6;
	neg.s32 	%r91, %r8;
	cvt.s64.s32 	%rd8, %r6;
	add.s64 	%rd3, %rd2, %rd8;
	mov.u32 	%r93, %r3;
$L__BB0_3:
	.pragma "nounroll";
	or.b32  	%r29, %r5, %r93;
	setp.eq.s32 	%p3, %r29, 0;
	@%p3 bra 	$L__BB0_5;
	cvt.s64.s32 	%rd9, %r93;
	add.s64 	%rd10, %rd3, %rd9;
	add.s64 	%rd11, %rd2, %rd9;
	ld.global.u8 	%r30, [%rd11+-1];
	ld.global.u8 	%rs1, [%rd11];
	mul.wide.u16 	%r31, %rs1, 2;
	ld.global.u8 	%r32, [%rd11+1];
	ld.global.u8 	%r33, [%rd10+-1];
	ld.global.u8 	%rs2, [%rd10];
	ld.global.u8 	%r34, [%rd10+1];
	add.s32 	%r35, %r31, %r30;
	add.s32 	%r36, %r35, %r32;
	mul.wide.u16 	%r37, %rs2, 2;
	add.s32 	%r38, %r37, %r33;
	add.s32 	%r39, %r38, %r34;
	sub.s32 	%r40, %r36, %r39;
	mul.wide.s32 	%rd12, %r93, 4;
	add.s64 	%rd13, %rd1, %rd12;
	st.global.u32 	[%rd13], %r40;
$L__BB0_5:
	add.s32 	%r93, %r93, 1;
	add.s32 	%r91, %r91, 1;
	setp.ne.s32 	%p4, %r91, 0;
	@%p4 bra 	$L__BB0_3;
$L__BB0_6:
	sub.s32 	%r41, %r3, %r7;
	setp.gt.u32 	%p5, %r41, -4;
	@%p5 bra 	$L__BB0_17;
	add.s32 	%r94, %r93, %r6;
	cvt.s64.s32 	%rd30, %r6;
$L__BB0_8:
	or.b32  	%r42, %r5, %r93;
	setp.eq.s32 	%p6, %r42, 0;
	cvt.s64.s32 	%rd4, %r93;
	add.s64 	%rd5, %rd2, %rd4;
	@%p6 bra 	$L__BB0_10;
	ld.global.u8 	%r43, [%rd5+-1];
	ld.global.u8 	%rs3, [%rd5];
	mul.wide.u16 	%r44, %rs3, 2;
	ld.global.u8 	%r45, [%rd5+1];
	add.s64 	%rd15, %rd5, %rd30;
	ld.global.u8 	%r46, [%rd15+-1];
	ld.global.u8 	%rs4, [%rd15];
	ld.global.u8 	%r47, [%rd15+1];
	add.s32 	%r48, %r44, %r43;
	add.s32 	%r49, %r48, %r45;
	mul.wide.u16 	%r50, %rs4, 2;
	add.s32 	%r51, %r50, %r46;
	add.s32 	%r52, %r51, %r47;
	sub.s32 	%r53, %r49, %r52;
	shl.b64 	%rd16, %rd4, 2;
	add.s64 	%rd17, %rd1, %rd16;
	st.global.u32 	[%rd17], %r53;
$L__BB0_10:
	cvt.u32.u64 	%r54, %rd4;
	add.s32 	%r18, %r54, 1;
	or.b32  	%r55, %r5, %r18;
	setp.eq.s32 	%p7, %r55, 0;
	@%p7 bra 	$L__BB0_12;
	ld.global.u8 	%r56, [%rd5];
	ld.global.u8 	%rs5, [%rd5+1];
	mul.wide.u16 	%r57, %rs5, 2;
	ld.global.u8 	%r58, [%rd5+2];
	cvt.s64.s32 	%rd18, %r94;
	add.s64 	%rd19, %rd2, %rd18;
	ld.global.u8 	%r59, [%rd19];
	add.s64 	%rd21, %rd5, %rd30;
	ld.global.u8 	%rs6, [%rd21+1];
	ld.global.u8 	%r60, [%rd21+2];
	add.s32 	%r61, %r57, %r56;
	add.s32 	%r62, %r61, %r58;
	mul.wide.u16 	%r63, %rs6, 2;
	add.s32 	%r64, %r63, %r59;
	add.s32 	%r65, %r64, %r60;
	sub.s32 	%r66, %r62, %r65;
	shl.b64 	%rd22, %rd4, 2;
	add.s64 	%rd23, %rd1, %rd22;
	st.global.u32 	[%rd23+4], %r66;
$L__BB0_12:
	add.s32 	%r19, %r18, 1;
	or.b32  	%r67, %r5, %r19;
	setp.eq.s32 	%p8, %r67, 0;
	@%p8 bra 	$L__BB0_14;
	ld.global.u8 	%r68, [%rd5+1];
	ld.global.u8 	%rs7, [%rd5+2];
	mul.wide.u16 	%r69, %rs7, 2;
	ld.global.u8 	%r70, [%rd5+3];
	add.s64 	%rd25, %rd4, %rd30;
	add.s64 	%rd26, %rd25, %rd2;
	ld.global.u8 	%r71, [%rd26+1];
	add.s64 	%rd27, %rd5, %rd30;
	ld.global.u8 	%rs8, [%rd27+2];
	ld.global.u8 	%r72, [%rd26+3];
	add.s32 	%r73, %r69, %r68;
	add.s32 	%r74, %r73, %r70;
	mul.wide.u16 	%r75, %rs8, 2;
	add.s32 	%r76, %r75, %r71;
	add.s32 	%r77, %r76, %r72;
	sub.s32 	%r78, %r74, %r77;
	shl.b64 	%rd28, %rd4, 2;
	add.s64 	%rd29, %rd1, %rd28;
	st.global.u32 	[%rd29+8], %r78;
$L__BB0_14:
	add.s32 	%r20, %r19, 1;
	or.b32  	%r79, %r5, %r20;
	setp.eq.s32 	%p9, %r79, 0;
	@%p9 bra 	$L__BB0_16;
	ld.global.u8 	%r80, [%rd5+2];
	ld.global.u8 	%rs9, [%rd5+3];
	mul.wide.u16 	%r81, %rs9, 2;
	ld.global.u8 	%r82, [%rd5+4];
	add.s64 	%rd31, %rd4, %rd30;
	add.s64 	%rd32, %rd31, %rd2;
	ld.global.u8 	%r83, [%rd32+2];
	add.s64 	%rd33, %rd5, %rd30;
	ld.global.u8 	%rs10, [%rd33+3];
	ld.global.u8 	%r84, [%rd32+4];
	add.s32 	%r85, %r81, %r80;
	add.s32 	%r86, %r85, %r82;
	mul.wide.u16 	%r87, %rs10, 2;
	add.s32 	%r88, %r87, %r83;
	add.s32 	%r89, %r88, %r84;
	sub.s32 	%r90, %r86, %r89;
	shl.b64 	%rd34, %rd4, 2;
	add.s64 	%rd35, %rd1, %rd34;
	st.global.u32 	[%rd35+12], %r90;
$L__BB0_16:
	add.s32 	%r94, %r94, 4;
	add.s32 	%r93, %r20, 1;
	setp.lt.s32 	%p10, %r93, %r4;
	@%p10 bra 	$L__BB0_8;
$L__BB0_17:
	ret;

}
	// .globl	_Z20cudaComputeYGradientPiPhiii
.visible .entry _Z20cudaComputeYGradientPiPhiii(
	.param .u64 .ptr .align 1 _Z20cudaComputeYGradientPiPhiii_param_0,
	.param .u64 .ptr .align 1 _Z20cudaComputeYGradientPiPhiii_param_1,
	.param .u32 _Z20cudaComputeYGradientPiPhiii_param_2,
	.param .u32 _Z20cudaComputeYGradientPiPhiii_param_3,
	.param .u32 _Z20cudaComputeYGradientPiPhiii_param_4
)
{
	.reg .pred 	%p<11>;
	.reg .b16 	%rs<11>;
	.reg .b32 	%r<91>;
	.reg .b64 	%rd<34>;

	ld.param.u64 	%rd11, [_Z20cudaComputeYGradientPiPhiii_param_0];
	ld.param.u64 	%rd12, [_Z20cudaComputeYGradientPiPhiii_param_1];
	ld.param.u32 	%r18, [_Z20cudaComputeYGradientPiPhiii_param_2];
	ld.param.u32 	%r19, [_Z20cudaComputeYGradientPiPhiii_param_4];
	cvta.to.global.u64 	%rd1, %rd11;
	cvta.to.global.u64 	%rd2, %rd12;
	mov.u32 	%r1, %ctaid.x;
	mov.u32 	%r20, %ntid.x;
	mov.u32 	%r21, %tid.x;
	mad.lo.s32 	%r22, %r1, %r20, %r21;
	mul.lo.s32 	%r2, %r19, %r22;
	add.s32 	%r3, %r2, %r19;
	setp.lt.s32 	%p1, %r19, 1;
	@%p1 bra 	$L__BB1_17;
	add.s32 	%r23, %r2, 1;
	max.s32 	%r4, %r3, %r23;
	sub.s32 	%r24, %r4, %r2;
	and.b32  	%r5, %r24, 3;
	setp.eq.s32 	%p2, %r5, 0;
	mov.u32 	%r89, %r2;
	@%p2 bra 	$L__BB1_6;
	neg.s32 	%r87, %r5;
	cvt.s64.s32 	%rd13, %r18;
	mul.wide.s32 	%rd14, %r18, 2;
	add.s64 	%rd5, %rd2, 1;
	add.s64 	%rd3, %rd5, %rd14;
	add.s64 	%rd4, %rd5, %rd13;
	mov.u32 	%r89, %r2;
$L__BB1_3:
	.pragma "nounroll";
	or.b32  	%r25, %r89, %r1;
	setp.eq.s32 	%p3, %r25, 0;
	@%p3 bra 	$L__BB1_5;
	cvt.s64.s32 	%rd15, %r89;
	add.s64 	%rd16, %rd3, %rd15;
	add.s64 	%rd17, %rd4, %rd15;
	add.s64 	%rd18, %rd5, %rd15;
	ld.global.u8 	%r26, [%rd18+-2];
	ld.global.u8 	%r27, [%rd18];
	ld.global.u8 	%rs1, [%rd17+-2];
	mul.wide.u16 	%r28, %rs1, 2;
	ld.global.u8 	%rs2, [%rd17];
	ld.global.u8 	%r29, [%rd16+-2];
	ld.global.u8 	%r30, [%rd16];
	sub.s32 	%r31, %r26, %r27;
	add.s32 	%r32, %r31, %r28;
	add.s32 	%r33, %r32, %r29;
	mul.wide.u16 	%r34, %rs2, 2;
	add.s32 	%r35, %r34, %r30;
	sub.s32 	%r36, %r33, %r35;
	mul.wide.s32 	%rd19, %r89, 4;
	add.s64 	%rd20, %rd1, %rd19;
	st.global.u32 	[%rd20], %r36;
$L__BB1_5:
	add.s32 	%r89, %r89, 1;
	add.s32 	%r87, %r87, 1;
	setp.ne.s32 	%p4, %r87, 0;
	@%p4 bra 	$L__BB1_3;
$L__BB1_6:
	sub.s32 	%r37, %r2, %r4;
	setp.gt.u32 	%p5, %r37, -4;
	@%p5 bra 	$L__BB1_17;
	shl.b32 	%r12, %r18, 1;
	cvt.s64.s32 	%rd28, %r18;
	cvt.s64.s32 	%rd31, %r12;
$L__BB1_8:
	or.b32  	%r38, %r89, %r1;
	setp.eq.s32 	%p6, %r38, 0;
	cvt.s64.s32 	%rd6, %r89;
	add.s64 	%rd7, %rd2, %rd6;
	mul.wide.s32 	%rd21, %r89, 4;
	add.s64 	%rd8, %rd1, %rd21;
	@%p6 bra 	$L__BB1_10;
	ld.global.u8 	%r39, [%rd7+-1];
	ld.global.u8 	%r40, [%rd7+1];
	add.s64 	%rd23, %rd7, %rd28;
	ld.global.u8 	%rs3, [%rd23+-1];
	mul.wide.u16 	%r41, %rs3, 2;
	ld.global.u8 	%rs4, [%rd23+1];
	add.s64 	%rd24, %rd23, %rd28;
	ld.global.u8 	%r42, [%rd24+-1];
	ld.global.u8 	%r43, [%rd24+1];
	sub.s32 	%r44, %r39, %r40;
	add.s32 	%r45, %r44, %r41;
	add.s32 	%r46, %r45, %r42;
	mul.wide.u16 	%r47, %rs4, 2;
	add.s32 	%r48, %r47, %r43;
	sub.s32 	%r49, %r46, %r48;
	st.global.u32 	[%rd8], %r49;
$L__BB1_10:
	cvt.u32.u64 	%r50, %rd6;
	add.s32 	%r14, %r50, 1;
	or.b32  	%r51, %r14, %r1;
	setp.eq.s32 	%p7, %r51, 0;
	@%p7 bra 	$L__BB1_12;
	ld.global.u8 	%r52, [%rd7];
	ld.global.u8 	%r53, [%rd7+2];
	add.s64 	%rd26, %rd7, %rd28;
	ld.global.u8 	%rs5, [%rd26];
	mul.wide.u16 	%r54, %rs5, 2;
	ld.global.u8 	%rs6, [%rd26+2];
	add.s64 	%rd27, %rd26, %rd28;
	ld.global.u8 	%r55, [%rd27];
	ld.global.u8 	%r56, [%rd27+2];
	sub.s32 	%r57, %r52, %r53;
	add.s32 	%r58, %r57, %r54;
	add.s32 	%r59, %r58, %r55;
	mul.wide.u16 	%r60, %rs6, 2;
	add.s32 	%r61, %r60, %r56;
	sub.s32 	%r62, %r59, %r61;
	st.global.u32 	[%rd8+4], %r62;
$L__BB1_12:
	add.s32 	%r15, %r14, 1;
	or.b32  	%r63, %r15, %r1;
	setp.eq.s32 	%p8, %r63, 0;
	add.s64 	%rd29, %rd6, %rd28;
	add.s64 	%rd30, %rd29, %rd2;
	add.s64 	%rd9, %rd30, -1;
	add.s64 	%rd32, %rd6, %rd31;
	add.s64 	%rd33, %rd32, %rd2;
	add.s64 	%rd10, %rd33, -1;
	@%p8 bra 	$L__BB1_14;
	ld.global.u8 	%r64, [%rd7+1];
	ld.global.u8 	%r65, [%rd7+3];
	ld.global.u8 	%rs7, [%rd9+2];
	mul.wide.u16 	%r66, %rs7, 2;
	ld.global.u8 	%rs8, [%rd9+4];
	ld.global.u8 	%r67, [%rd10+2];
	ld.global.u8 	%r68, [%rd10+4];
	sub.s32 	%r69, %r64, %r65;
	add.s32 	%r70, %r69, %r66;
	add.s32 	%r71, %r70, %r67;
	mul.wide.u16 	%r72, %rs8, 2;
	add.s32 	%r73, %r72, %r68;
	sub.s32 	%r74, %r71, %r73;
	st.global.u32 	[%rd8+8], %r74;
$L__BB1_14:
	add.s32 	%r16, %r15, 1;
	or.b32  	%r75, %r16, %r1;
	setp.eq.s32 	%p9, %r75, 0;
	@%p9 bra 	$L__BB1_16;
	ld.global.u8 	%r76, [%rd7+2];
	ld.global.u8 	%r77, [%rd7+4];
	ld.global.u8 	%rs9, [%rd9+3];
	mul.wide.u16 	%r78, %rs9, 2;
	ld.global.u8 	%rs10, [%rd9+5];
	ld.global.u8 	%r79, [%rd10+3];
	ld.global.u8 	%r80, [%rd10+5];
	sub.s32 	%r81, %r76, %r77;
	add.s32 	%r82, %r81, %r78;
	add.s32 	%r83, %r82, %r79;
	mul.wide.u16 	%r84, %rs10, 2;
	add.s32 	%r85, %r84, %r80;
	sub.s32 	%r86, %r83, %r85;
	st.global.u32 	[%rd8+12], %r86;
$L__BB1_16:
	add.s32 	%r89, %r16, 1;
	setp.lt.s32 	%p10, %r89, %r3;
	@%p10 bra 	$L__BB1_8;
$L__BB1_17:
	ret;

}
	// .globl	_Z37cudaComputeAndNormalizeGradientLengthPhPiS0_i
.visible .entry _Z37cudaComputeAndNormalizeGradientLengthPhPiS0_i(
	.param .u64 .ptr .align 1 _Z37cudaComputeAndNormalizeGradientLengthPhPiS0_i_param_0,
	.param .u64 .ptr .align 1 _Z37cudaComputeAndNormalizeGradientLengthPhPiS0_i_param_1,
	.param .u64 .ptr .align 1 _Z37cudaComputeAndNormalizeGradientLengthPhPiS0_i_param_2,
	.param .u32 _Z37cudaComputeAndNormalizeGradientLengthPhPiS0_i_param_3
)
{
	.reg .pred 	%p<6>;
	.reg .b32 	%r<55>;
	.reg .b32 	%f<11>;
	.reg .b64 	%rd<20>;

	ld.param.u64 	%rd7, [_Z37cudaComputeAndNormalizeGradientLengthPhPiS0_i_param_0];
	ld.param.u64 	%rd8, [_Z37cudaComputeAndNormalizeGradientLengthPhPiS0_i_param_1];
	ld.param.u64 	%rd9, [_Z37cudaComputeAndNormalizeGradientLengthPhPiS0_i_param_2];
	ld.param.u32 	%r13, [_Z37cudaComputeAndNormalizeGradientLengthPhPiS0_i_param_3];
	cvta.to.global.u64 	%rd1, %rd7;
	cvta.to.global.u64 	%rd2, %rd9;
	cvta.to.global.u64 	%rd3, %rd8;
	mov.u32 	%r14, %ctaid.x;
	mov.u32 	%r15, %ntid.x;
	mov.u32 	%r16, %tid.x;
	mad.lo.s32 	%r17, %r14, %r15, %r16;
	mul.lo.s32 	%r1, %r13, %r17;
	add.s32 	%r2, %r1, %r13;
	setp.lt.s32 	%p1, %r13, 1;
	@%p1 bra 	$L__BB2_7;
	add.s32 	%r18, %r1, 1;
	max.s32 	%r3, %r2, %r18;
	sub.s32 	%r19, %r3, %r1;
	and.b32  	%r4, %r19, 3;
	setp.eq.s32 	%p2, %r4, 0;
	mov.u32 	%r53, %r1;
	@%p2 bra 	$L__BB2_4;
	neg.s32 	%r51, %r4;
	mov.u32 	%r53, %r1;
$L__BB2_3:
	.pragma "nounroll";
	cvt.s64.s32 	%rd10, %r53;
	add.s64 	%rd11, %rd1, %rd10;
	mul.wide.s32 	%rd12, %r53, 4;
	add.s64 	%rd13, %rd2, %rd12;
	add.s64 	%rd14, %rd3, %rd12;
	ld.global.u32 	%r20, [%rd14];
	mul.lo.s32 	%r21, %r20, %r20;
	ld.global.u32 	%r22, [%rd13];
	mad.lo.s32 	%r23, %r22, %r22, %r21;
	cvt.rn.f32.u32 	%f1, %r23;
	sqrt.rn.f32 	%f2, %f1;
	cvt.rzi.s32.f32 	%r24, %f2;
	min.s32 	%r25, %r24, 255;
	st.global.u8 	[%rd11], %r25;
	add.s32 	%r53, %r53, 1;
	add.s32 	%r51, %r51, 1;
	setp.ne.s32 	%p3, %r51, 0;
	@%p3 bra 	$L__BB2_3;
$L__BB2_4:
	sub.s32 	%r26, %r1, %r3;
	setp.gt.u32 	%p4, %r26, -4;
	@%p4 bra 	$L__BB2_7;
	add.s64 	%rd4, %rd3, 8;
	add.s64 	%rd5, %rd2, 8;
	add.s64 	%rd6, %rd1, 3;
$L__BB2_6:
	cvt.s64.s32 	%rd15, %r53;
	mul.wide.s32 	%rd16, %r53, 4;
	add.s64 	%rd17, %rd4, %rd16;
	add.s64 	%rd18, %rd5, %rd16;
	add.s64 	%rd19, %rd6, %rd15;
	ld.global.u32 	%r27, [%rd17+-8];
	mul.lo.s32 	%r28, %r27, %r27;
	ld.global.u32 	%r29, [%rd18+-8];
	mad.lo.s32 	%r30, %r29, %r29, %r28;
	cvt.rn.f32.u32 	%f3, %r30;
	sqrt.rn.f32 	%f4, %f3;
	cvt.rzi.s32.f32 	%r31, %f4;
	min.s32 	%r32, %r31, 255;
	st.global.u8 	[%rd19+-3], %r32;
	ld.global.u32 	%r33, [%rd17+-4];
	mul.lo.s32 	%r34, %r33, %r33;
	ld.global.u32 	%r35, [%rd18+-4];
	mad.lo.s32 	%r36, %r35, %r35, %r34;
	cvt.rn.f32.u32 	%f5, %r36;
	sqrt.rn.f32 	%f6, %f5;
	cvt.rzi.s32.f32 	%r37, %f6;
	min.s32 	%r38, %r37, 255;
	st.global.u8 	[%rd19+-2], %r38;
	ld.global.u32 	%r39, [%rd17];
	mul.lo.s32 	%r40, %r39, %r39;
	ld.global.u32 	%r41, [%rd18];
	mad.lo.s32 	%r42, %r41, %r41, %r40;
	cvt.rn.f32.u32 	%f7, %r42;
	sqrt.rn.f32 	%f8, %f7;
	cvt.rzi.s32.f32 	%r43, %f8;
	min.s32 	%r44, %r43, 255;
	st.global.u8 	[%rd19+-1], %r44;
	ld.global.u32 	%r45, [%rd17+4];
	mul.lo.s32 	%r46, %r45, %r45;
	ld.global.u32 	%r47, [%rd18+4];
	mad.lo.s32 	%r48, %r47, %r47, %r46;
	cvt.rn.f32.u32 	%f9, %r48;
	sqrt.rn.f32 	%f10, %f9;
	cvt.rzi.s32.f32 	%r49, %f10;
	min.s32 	%r50, %r49, 255;
	st.global.u8 	[%rd19], %r50;
	add.s32 	%r53, %r53, 4;
	setp.lt.s32 	%p5, %r53, %r2;
	@%p5 bra 	$L__BB2_6;
$L__BB2_7:
	ret;

}


// ===== COMPILED SASS (sm_100) =====

	.target	sm_100

	.elftype	@"ET_EXEC"


//--------------------- .note.nv.tkinfo           --------------------------
	.section	.note.nv.tkinfo,"",@"SHT_NOTE"
	.sectionflags	@"SHF_NOTE_NV_TKINFO"
	.tkinfo
        /*0018*/ 	.word	0x00000002
        /*0030*/ 	.string	""
        /*0030*/ 	.string	"ptxas"
        /*0030*/ 	.string	"Cuda compilation tools, release 13.0, V13.0.88"
        /*0030*/ 	.string	"Build cuda_13.0.r13.0/compiler.36424714_0"
        /*0030*/ 	.string	"-arch sm_100 -m 64 "



//--------------------- .note.nv.cuinfo           --------------------------
	.section	.note.nv.cuinfo,"",@"SHT_NOTE"
	.sectionflags	@"SHF_NOTE_NV_CUINFO"
        /*0018*/ 	.short	0x0002
        /*001a*/ 	.short	0x0064
        /*001c*/ 	.short	0x0082
	.zero		2


//--------------------- .nv.info                  --------------------------
	.section	.nv.info,"",@"SHT_CUDA_INFO"
	.align	4


	//----- nvinfo : EIATTR_REGCOUNT
	.align		4
        /*0000*/ 	.byte	0x04, 0x2f
        /*0002*/ 	.short	(.L_1 - .L_0)
	.align		4
.L_0:
        /*0004*/ 	.word	index@(_Z20cudaComputeXGradientPiPhiii)
        /*0008*/ 	.word	0x0000001a


	//----- nvinfo : EIATTR_FRAME_SIZE
	.align		4
.L_1:
        /*000c*/ 	.byte	0x04, 0x11
        /*000e*/ 	.short	(.L_3 - .L_2)
	.align		4
.L_2:
        /*0010*/ 	.word	index@(_Z20cudaComputeXGradientPiPhiii)
        /*0014*/ 	.word	0x00000000


	//----- nvinfo : EIATTR_REGCOUNT
	.align		4
.L_3:
        /*0018*/ 	.byte	0x04, 0x2f
        /*001a*/ 	.short	(.L_5 - .L_4)
	.align		4
.L_4:
        /*001c*/ 	.word	index@(_Z20cudaComputeYGradientPiPhiii)
        /*0020*/ 	.word	0x0000001d


	//----- nvinfo : EIATTR_FRAME_SIZE
	.align		4
.L_5:
        /*0024*/ 	.byte	0x04, 0x11
        /*0026*/ 	.short	(.L_7 - .L_6)
	.align		4
.L_6:
        /*0028*/ 	.word	index@(_Z20cudaComputeYGradientPiPhiii)
        /*002c*/ 	.word	0x00000000


	//----- nvinfo : EIATTR_REGCOUNT
	.align		4
.L_7:
        /*0030*/ 	.byte	0x04, 0x2f
        /*0032*/ 	.short	(.L_9 - .L_8)
	.align		4
.L_8:
        /*0034*/ 	.word	index@(_Z37cudaComputeAndNormalizeGradientLengthPhPiS0_i)
        /*0038*/ 	.word	0x00000015


	//----- nvinfo : EIATTR_FRAME_SIZE
	.align		4
.L_9:
        /*003c*/ 	.byte	0x04, 0x11
        /*003e*/ 	.short	(.L_11 - .L_10)
	.align		4
.L_10:
        /*0040*/ 	.word	index@($__internal_0_$__cuda_sm20_sqrt_rn_f32_slowpath)
        /*0044*/ 	.word	0x00000000


	//----- nvinfo : EIATTR_FRAME_SIZE
	.align		4
.L_11:
        /*0048*/ 	.byte	0x04, 0x11
        /*004a*/ 	.short	(.L_13 - .L_12)
	.align		4
.L_12:
        /*004c*/ 	.word	index@(_Z37cudaComputeAndNormalizeGradientLengthPhPiS0_i)
        /*0050*/ 	.word	0x00000000


	//----- nvinfo : EIATTR_MIN_STACK_SIZE
	.align		4
.L_13:
        /*0054*/ 	.byte	0x04, 0x12
        /*0056*/ 	.short	(.L_15 - .L_14)
	.align		4
.L_14:
        /*0058*/ 	.word	index@(_Z37cudaComputeAndNormalizeGradientLengthPhPiS0_i)
        /*005c*/ 	.word	0x00000000


	//----- nvinfo : EIATTR_MIN_STACK_SIZE
	.align		4
.L_15:
        /*0060*/ 	.byte	0x04, 0x12
        /*0062*/ 	.short	(.L_17 - .L_16)
	.align		4
.L_16:
        /*0064*/ 	.word	index@(_Z20cudaComputeYGradientPiPhiii)
        /*0068*/ 	.word	0x00000000


	//----- nvinfo : EIATTR_MIN_STACK_SIZE
	.align		4
.L_17:
        /*006c*/ 	.byte	0x04, 0x12
        /*006e*/ 	.short	(.L_19 - .L_18)
	.align		4
.L_18:
        /*0070*/ 	.word	index@(_Z20cudaComputeXGradientPiPhiii)
        /*0074*/ 	.word	0x00000000
.L_19:


//--------------------- .nv.compat                --------------------------
	.section	.nv.compat,"",@"SHT_CUDA_COMPAT_INFO"
	.align	4
        /*0000*/ 	.byte	0x02, 0x09, 0x00, 0x00, 0x02, 0x02, 0x01, 0x00, 0x02, 0x05, 0x05, 0x00, 0x03, 0x07, 0x01, 0x01
        /*0010*/ 	.byte	0x02, 0x03, 0x00, 0x00, 0x02, 0x06, 0x01, 0x00, 0x04, 0x0b, 0x08, 0x00, 0x01, 0x00, 0x00, 0x00
        /*0020*/ 	.byte	0x00, 0x00, 0x00, 0x00


//--------------------- .nv.info._Z37cudaComputeAndNormalizeGradientLengthPhPiS0_i --------------------------
	.section	.nv.info._Z37cudaComputeAndNormalizeGradientLengthPhPiS0_i,"",@"SHT_CUDA_INFO"
	.sectionflags	@""
	.align	4


	//----- nvinfo : EIATTR_CUDA_API_VERSION
	.align		4
        /*0000*/ 	.byte	0x04, 0x37
        /*0002*/ 	.short	(.L_21 - .L_20)
.L_20:
        /*0004*/ 	.word	0x00000082


	//----- nvinfo : EIATTR_KPARAM_INFO
	.align		4
.L_21:
        /*0008*/ 	.byte	0x04, 0x17
        /*000a*/ 	.short	(.L_23 - .L_22)
.L_22:
        /*000c*/ 	.word	0x00000000
        /*0010*/ 	.short	0x0003
        /*0012*/ 	.short	0x0018
        /*0014*/ 	.byte	0x00, 0xf0, 0x11, 0x00


	//----- nvinfo : EIATTR_KPARAM_INFO
	.align		4
.L_23:
        /*0018*/ 	.byte	0x04, 0x17
        /*001a*/ 	.short	(.L_25 - .L_24)
.L_24:
        /*001c*/ 	.word	0x00000000
        /*0020*/ 	.short	0x0002
        /*0022*/ 	.short	0x0010
        /*0024*/ 	.byte	0x00, 0xf5, 0x21, 0x00


	//----- nvinfo : EIATTR_KPARAM_INFO
	.align		4
.L_25:
        /*0028*/ 	.byte	0x04, 0x17
        /*002a*/ 	.short	(.L_27 - .L_26)
.L_26:
        /*002c*/ 	.word	0x00000000
        /*0030*/ 	.short	0x0001
        /*0032*/ 	.short	0x0008
        /*0034*/ 	.byte	0x00, 0xf5, 0x21, 0x00


	//----- nvinfo : EIATTR_KPARAM_INFO
	.align		4
.L_27:
        /*0038*/ 	.byte	0x04, 0x17
        /*003a*/ 	.short	(.L_29 - .L_28)
.L_28:
        /*003c*/ 	.word	0x00000000
        /*0040*/ 	.short	0x0000
        /*0042*/ 	.short	0x0000
        /*0044*/ 	.byte	0x00, 0xf5, 0x21, 0x00


	//----- nvinfo : EIATTR_SPARSE_MMA_MASK
	.align		4
.L_29:
        /*0048*/ 	.byte	0x03, 0x50
        /*004a*/ 	.short	0x0000


	//----- nvinfo : EIATTR_MAXREG_COUNT
	.align		4
        /*004c*/ 	.byte	0x03, 0x1b
        /*004e*/ 	.short	0x00ff


	//----- nvinfo : EIATTR_MERCURY_ISA_VERSION
	.align		4
        /*0050*/ 	.byte	0x03, 0x5f
        /*0052*/ 	.short	0x0101


	//----- nvinfo : EIATTR_VRC_CTA_INIT_COUNT
	.align		4
        /*0054*/ 	.byte	0x02, 0x4a
	.zero		1
	.zero		1


	//----- nvinfo : EIATTR_EXIT_INSTR_OFFSETS
	.align		4
        /*0058*/ 	.byte	0x04, 0x1c
        /*005a*/ 	.short	(.L_31 - .L_30)


	//   ....[0]....
.L_30:
        /*005c*/ 	.word	0x00000070


	//   ....[1]....
        /*0060*/ 	.word	0x00000370


	//   ....[2]....
        /*0064*/ 	.word	0x00000a30


	//----- nvinfo : EIATTR_CRS_STACK_SIZE
	.align		4
.L_31:
        /*0068*/ 	.byte	0x04, 0x1e
        /*006a*/ 	.short	(.L_33 - .L_32)
.L_32:
        /*006c*/ 	.word	0x00000000


	//----- nvinfo : EIATTR_CBANK_PARAM_SIZE
	.align		4
.L_33:
        /*0070*/ 	.byte	0x03, 0x19
        /*0072*/ 	.short	0x001c


	//----- nvinfo : EIATTR_PARAM_CBANK
	.align		4
        /*0074*/ 	.byte	0x04, 0x0a
        /*0076*/ 	.short	(.L_35 - .L_34)
	.align		4
.L_34:
        /*0078*/ 	.word	index@(.nv.constant0._Z37cudaComputeAndNormalizeGradientLengthPhPiS0_i)
        /*007c*/ 	.short	0x0380
        /*007e*/ 	.short	0x001c


	//----- nvinfo : EIATTR_SW_WAR
	.align		4
.L_35:
        /*0080*/ 	.byte	0x04, 0x36
        /*0082*/ 	.short	(.L_37 - .L_36)
.L_36:
        /*0084*/ 	.word	0x00000008
.L_37:


//--------------------- .nv.info._Z20cudaComputeYGradientPiPhiii --------------------------
	.section	.nv.info._Z20cudaComputeYGradientPiPhiii,"",@"SHT_CUDA_INFO"
	.sectionflags	@""
	.align	4


	//----- nvinfo : EIATTR_CUDA_API_VERSION
	.align		4
        /*0000*/ 	.byte	0x04, 0x37
        /*0002*/ 	.short	(.L_39 - .L_38)
.L_38:
        /*0004*/ 	.word	0x00000082


	//----- nvinfo : EIATTR_KPARAM_INFO
	.align		4
.L_39:
        /*0008*/ 	.byte	0x04, 0x17
        /*000a*/ 	.short	(.L_41 - .L_40)
.L_40:
        /*000c*/ 	.word	0x00000000
        /*0010*/ 	.short	0x0004
        /*0012*/ 	.short	0x0018
        /*0014*/ 	.byte	0x00, 0xf0, 0x11, 0x00


	//----- nvinfo : EIATTR_KPARAM_INFO
	.align		4
.L_41:
        /*0018*/ 	.byte	0x04, 0x17
        /*001a*/ 	.short	(.L_43 - .L_42)
.L_42:
        /*001c*/ 	.word	0x00000000
        /*0020*/ 	.short	0x0003
        /*0022*/ 	.short	0x0014
        /*0024*/ 	.byte	0x00, 0xf0, 0x11, 0x00


	//----- nvinfo : EIATTR_KPARAM_INFO
	.align		4
.L_43:
        /*0028*/ 	.byte	0x04, 0x17
        /*002a*/ 	.short	(.L_45 - .L_44)
.L_44:
        /*002c*/ 	.word	0x00000000
        /*0030*/ 	.short	0x0002
        /*0032*/ 	.short	0x0010
        /*0034*/ 	.byte	0x00, 0xf0, 0x11, 0x00


	//----- nvinfo : EIATTR_KPARAM_INFO
	.align		4
.L_45:
        /*0038*/ 	.byte	0x04, 0x17
        /*003a*/ 	.short	(.L_47 - .L_46)
.L_46:
        /*003c*/ 	.word	0x00000000
        /*0040*/ 	.short	0x0001
        /*0042*/ 	.short	0x0008
        /*0044*/ 	.byte	0x00, 0xf5, 0x21, 0x00


	//----- nvinfo : EIATTR_KPARAM_INFO
	.align		4
.L_47:
        /*0048*/ 	.byte	0x04, 0x17
        /*004a*/ 	.short	(.L_49 - .L_48)
.L_48:
        /*004c*/ 	.word	0x00000000
        /*0050*/ 	.short	0x0000
        /*0052*/ 	.short	0x0000
        /*0054*/ 	.byte	0x00, 0xf5, 0x21, 0x00


	//----- nvinfo : EIATTR_SPARSE_MMA_MASK
	.align		4
.L_49:
        /*0058*/ 	.byte	0x03, 0x50
        /*005a*/ 	.short	0x0000


	//----- nvinfo : EIATTR_MAXREG_COUNT
	.align		4
        /*005c*/ 	.byte	0x03, 0x1b
        /*005e*/ 	.short	0x00ff


	//----- nvinfo : EIATTR_MERCURY_ISA_VERSION
	.align		4
        /*0060*/ 	.byte	0x03, 0x5f
        /*0062*/ 	.short	0x0101


	//----- nvinfo : EIATTR_VRC_CTA_INIT_COUNT
	.align		4
        /*0064*/ 	.byte	0x02, 0x4a
	.zero		1
	.zero		1


	//----- nvinfo : EIATTR_EXIT_INSTR_OFFSETS
	.align		4
        /*0068*/ 	.byte	0x04, 0x1c
        /*006a*/ 	.short	(.L_51 - .L_50)


	//   ....[0]....
.L_50:
        /*006c*/ 	.word	0x00000070


	//   ....[1]....
        /*0070*/ 	.word	0x00000390


	//   ....[2]....
        /*0074*/ 	.word	0x000008b0


	//----- nvinfo : EIATTR_CRS_STACK_SIZE
	.align		4
.L_51:
        /*0078*/ 	.byte	0x04, 0x1e
        /*007a*/ 	.short	(.L_53 - .L_52)
.L_52:
        /*007c*/ 	.word	0x00000000


	//----- nvinfo : EIATTR_CBANK_PARAM_SIZE
	.align		4
.L_53:
        /*0080*/ 	.byte	0x03, 0x19
        /*0082*/ 	.short	0x001c


	//----- nvinfo : EIATTR_PARAM_CBANK
	.align		4
        /*0084*/ 	.byte	0x04, 0x0a
        /*0086*/ 	.short	(.L_55 - .L_54)
	.align		4
.L_54:
        /*0088*/ 	.word	index@(.nv.constant0._Z20cudaComputeYGradientPiPhiii)
        /*008c*/ 	.short	0x0380
        /*008e*/ 	.short	0x001c


	//----- nvinfo : EIATTR_SW_WAR
	.align		4
.L_55:
        /*0090*/ 	.byte	0x04, 0x36
        /*0092*/ 	.short	(.L_57 - .L_56)
.L_56:
        /*0094*/ 	.word	0x00000008
.L_57:


//--------------------- .nv.info._Z20cudaComputeXGradientPiPhiii --------------------------
	.section	.nv.info._Z20cudaComputeXGradientPiPhiii,"",@"SHT_CUDA_INFO"
	.sectionflags	@""
	.align	4


	//----- nvinfo : EIATTR_CUDA_API_VERSION
	.align		4
        /*0000*/ 	.byte	0x04, 0x37
        /*0002*/ 	.short	(.L_59 - .L_58)
.L_58:
        /*0004*/ 	.word	0x00000082


	//----- nvinfo : EIATTR_KPARAM_INFO
	.align		4
.L_59:
        /*0008*/ 	.byte	0x04, 0x17
        /*000a*/ 	.short	(.L_61 - .L_60)
.L_60:
        /*000c*/ 	.word	0x00000000
        /*0010*/ 	.short	0x0004
        /*0012*/ 	.short	0x0018
        /*0014*/ 	.byte	0x00, 0xf0, 0x11, 0x00


	//----- nvinfo : EIATTR_KPARAM_INFO
	.align		4
.L_61:
        /*0018*/ 	.byte	0x04, 0x17
        /*001a*/ 	.short	(.L_63 - .L_62)
.L_62:
        /*001c*/ 	.word	0x00000000
        /*0020*/ 	.short	0x0003
        /*0022*/ 	.short	0x0014
        /*0024*/ 	.byte	0x00, 0xf0, 0x11, 0x00


	//----- nvinfo : EIATTR_KPARAM_INFO
	.align		4
.L_63:
        /*0028*/ 	.byte	0x04, 0x17
        /*002a*/ 	.short	(.L_65 - .L_64)
.L_64:
        /*002c*/ 	.word	0x00000000
        /*0030*/ 	.short	0x0002
        /*0032*/ 	.short	0x0010
        /*0034*/ 	.byte	0x00, 0xf0, 0x11, 0x00


	//----- nvinfo : EIATTR_KPARAM_INFO
	.align		4
.L_65:
        /*0038*/ 	.byte	0x04, 0x17
        /*003a*/ 	.short	(.L_67 - .L_66)
.L_66:
        /*003c*/ 	.word	0x00000000
        /*0040*/ 	.short	0x0001
        /*0042*/ 	.short	0x0008
        /*0044*/ 	.byte	0x00, 0xf5, 0x21, 0x00


	//----- nvinfo : EIATTR_KPARAM_INFO
	.align		4
.L_67:
        /*0048*/ 	.byte	0x04, 0x17
        /*004a*/ 	.short	(.L_69 - .L_68)
.L_68:
        /*004c*/ 	.word	0x00000000
        /*0050*/ 	.short	0x0000
        /*0052*/ 	.short	0x0000
        /*0054*/ 	.byte	0x00, 0xf5, 0x21, 0x00


	//----- nvinfo : EIATTR_SPARSE_MMA_MASK
	.align		4
.L_69:
        /*0058*/ 	.byte	0x03, 0x50
        /*005a*/ 	.short	0x0000


	//----- nvinfo : EIATTR_MAXREG_COUNT
	.align		4
        /*005c*/ 	.byte	0x03, 0x1b
        /*005e*/ 	.short	0x00ff


	//----- nvinfo : EIATTR_MERCURY_ISA_VERSION
	.align		4
        /*0060*/ 	.byte	0x03, 0x5f
        /*0062*/ 	.short	0x0101


	//----- nvinfo : EIATTR_VRC_CTA_INIT_COUNT
	.align		4
        /*0064*/ 	.byte	0x02, 0x4a
	.zero		1
	.zero		1


	//----- nvinfo : EIATTR_EXIT_INSTR_OFFSETS
	.align		4
        /*0068*/ 	.byte	0x04, 0x1c
        /*006a*/ 	.short	(.L_71 - .L_70)


	//   ....[0]....
.L_70:
        /*006c*/ 	.word	0x00000030


	//   ....[1]....
        /*0070*/ 	.word	0x00000360


	//   ....[2]....
        /*0074*/ 	.word	0x00000970


	//----- nvinfo : EIATTR_CRS_STACK_SIZE
	.align		4
.L_71:
        /*0078*/ 	.byte	0x04, 0x1e
        /*007a*/ 	.short	(.L_73 - .L_72)
.L_72:
        /*007c*/ 	.word	0x00000000


	//----- nvinfo : EIATTR_CBANK_PARAM_SIZE
	.align		4
.L_73:
        /*0080*/ 	.byte	0x03, 0x19
        /*0082*/ 	.short	0x001c


	//----- nvinfo : EIATTR_PARAM_CBANK
	.align		4
        /*0084*/ 	.byte	0x04, 0x0a
        /*0086*/ 	.short	(.L_75 - .L_74)
	.align		4
.L_74:
        /*0088*/ 	.word	index@(.nv.constant0._Z20cudaComputeXGradientPiPhiii)
        /*008c*/ 	.short	0x0380
        /*008e*/ 	.short	0x001c


	//----- nvinfo : EIATTR_SW_WAR
	.align		4
.L_75:
        /*0090*/ 	.byte	0x04, 0x36
        /*0092*/ 	.short	(.L_77 - .L_76)
.L_76:
        /*0094*/ 	.word	0x00000008
.L_77:


//--------------------- .nv.callgraph             --------------------------
	.section	.nv.callgraph,"",@"SHT_CUDA_CALLGRAPH"
	.align	4
	.sectionentsize	8
	.align		4
        /*0000*/ 	.word	0x00000000
	.align		4
        /*0004*/ 	.word	0xffffffff
	.align		4
        /*0008*/ 	.word	0x00000000
	.align		4
        /*000c*/ 	.word	0xfffffffe
	.align		4
        /*0010*/ 	.word	0x00000000
	.align		4
        /*0014*/ 	.word	0xfffffffd
	.align		4
        /*0018*/ 	.word	0x00000000
	.align		4
        /*001c*/ 	.word	0xfffffffc


//--------------------- .text._Z37cudaComputeAndNormalizeGradientLengthPhPiS0_i --------------------------
	.section	.text._Z37cudaComputeAndNormalizeGradientLengthPhPiS0_i,"ax",@progbits
	.align	128
        .global         _Z37cudaComputeAndNormalizeGradientLengthPhPiS0_i
        .type           _Z37cudaComputeAndNormalizeGradientLengthPhPiS0_i,@function
        .size           _Z37cudaComputeAndNormalizeGradientLengthPhPiS0_i,(.L_x_45 - _Z37cudaComputeAndNormalizeGradientLengthPhPiS0_i)
        .other          _Z37cudaComputeAndNormalizeGradientLengthPhPiS0_i,@"STO_CUDA_ENTRY STV_DEFAULT"
_Z37cudaComputeAndNormalizeGradientLengthPhPiS0_i:
.text._Z37cudaComputeAndNormalizeGradientLengthPhPiS0_i:
[----:B------:R-:W-:Y:S08]  /*0000*/  LDC R1, c[0x0][0x37c] ;  /* 0x0000df00ff017b82 */ /* 0x000ff00000000800 */
[----:B------:R-:W0:Y:S01]  /*0010*/  LDC R2, c[0x0][0x398] ;  /* 0x0000e600ff027b82 */ /* 0x000e220000000800 */
[----:B------:R-:W1:Y:S07]  /*0020*/  S2R R0, SR_TID.X ;  /* 0x0000000000007919 */ /* 0x000e6e0000002100 */
[----:B------:R-:W1:Y:S08]  /*0030*/  S2UR UR4, SR_CTAID.X ;  /* 0x00000000000479c3 */ /* 0x000e700000002500 */
[----:B------:R-:W1:Y:S01]  /*0040*/  LDC R9, c[0x0][0x360] ;  /* 0x0000d800ff097b82 */ /* 0x000e620000000800 */
[----:B0-----:R-:W-:Y:S01]  /*0050*/  ISETP.GE.AND P0, PT, R2, 0x1, PT ;  /* 0x000000010200780c */ /* 0x001fe20003f06270 */
[----:B-1----:R-:W-:-:S12]  /*0060*/  IMAD R9, R9, UR4, R0 ;  /* 0x0000000409097c24 */ /* 0x002fd8000f8e0200 */
[----:B------:R-:W-:Y:S05]  /*0070*/  @!P0 EXIT ;  /* 0x000000000000894d */ /* 0x000fea0003800000 */
[-C--:B------:R-:W-:Y:S01]  /*0080*/  IMAD R9, R9, R2.reuse, RZ ;  /* 0x0000000209097224 */ /* 0x080fe200078e02ff */
[----:B------:R-:W0:Y:S01]  /*0090*/  LDCU.64 UR8, c[0x0][0x358] ;  /* 0x00006b00ff0877ac */ /* 0x000e220008000a00 */
[----:B------:R-:W-:Y:S02]  /*00a0*/  BSSY.RECONVERGENT B0, `(.L_x_0) ;  /* 0x000002a000007945 */ /* 0x000fe40003800200 */
[----:B------:R-:W-:Y:S01]  /*00b0*/  IMAD.MOV.U32 R3, RZ, RZ, R9 ;  /* 0x000000ffff037224 */ /* 0x000fe200078e0009 */
[C---:B------:R-:W-:Y:S01]  /*00c0*/  IADD3 R2, PT, PT, R9.reuse, R2, RZ ;  /* 0x0000000209027210 */ /* 0x040fe20007ffe0ff */
[----:B------:R-:W1:Y:S03]  /*00d0*/  LDCU.64 UR4, c[0x0][0x380] ;  /* 0x00007000ff0477ac */ /* 0x000e660008000a00 */
[----:B------:R-:W-:-:S04]  /*00e0*/  VIADDMNMX R8, R9, 0x1, R2, !PT ;  /* 0x0000000109087846 */ /* 0x000fc80007800102 */
[----:B------:R-:W-:-:S04]  /*00f0*/  IADD3 R0, PT, PT, -R9, R8, RZ ;  /* 0x0000000809007210 */ /* 0x000fc80007ffe1ff */
[----:B------:R-:W-:-:S13]  /*0100*/  LOP3.LUT P0, R0, R0, 0x3, RZ, 0xc0, !PT ;  /* 0x0000000300007812 */ /* 0x000fda000780c0ff */
[----:B01----:R-:W-:Y:S05]  /*0110*/  @!P0 BRA `(.L_x_1) ;  /* 0x0000000000888947 */ /* 0x003fea0003800000 */
[----:B------:R-:W0:Y:S01]  /*0120*/  LDC.64 R4, c[0x0][0x390] ;  /* 0x0000e400ff047b82 */ /* 0x000e220000000a00 */
[----:B------:R-:W-:Y:S01]  /*0130*/  IADD3 R12, PT, PT, -R0, RZ, RZ ;  /* 0x000000ff000c7210 */ /* 0x000fe20007ffe1ff */
[----:B------:R-:W-:-:S06]  /*0140*/  IMAD.MOV.U32 R3, RZ, RZ, R9 ;  /* 0x000000ffff037224 */ /* 0x000fcc00078e0009 */
[----:B------:R-:W1:Y:S02]  /*0150*/  LDC.64 R6, c[0x0][0x388] ;  /* 0x0000e200ff067b82 */ /* 0x000e640000000a00 */
.L_x_5:
[----:B-1----:R-:W-:-:S04]  /*0160*/  IMAD.WIDE R16, R3, 0x4, R6 ;  /* 0x0000000403107825 */ /* 0x002fc800078e0206 */
[C---:B0-----:R-:W-:Y:S02]  /*0170*/  IMAD.WIDE R14, R3.reuse, 0x4, R4 ;  /* 0x00000004030e7825 */ /* 0x041fe400078e0204 */
[----:B--2---:R-:W2:Y:S04]  /*0180*/  LDG.E R16, desc[UR8][R16.64] ;  /* 0x0000000810107981 */ /* 0x004ea8000c1e1900 */
[----:B------:R-:W3:Y:S01]  /*0190*/  LDG.E R15, desc[UR8][R14.64] ;  /* 0x000000080e0f7981 */ /* 0x000ee2000c1e1900 */
[----:B------:R-:W-:Y:S01]  /*01a0*/  IADD3 R12, PT, PT, R12, 0x1, RZ ;  /* 0x000000010c0c7810 */ /* 0x000fe20007ffe0ff */
[----:B------:R-:W-:Y:S01]  /*01b0*/  BSSY.RECONVERGENT B1, `(.L_x_2) ;  /* 0x0000013000017945 */ /* 0x000fe20003800200 */
[----:B------:R-:W-:Y:S02]  /*01c0*/  IADD3 R10, P2, PT, R3, UR4, RZ ;  /* 0x00000004030a7c10 */ /* 0x000fe4000ff5e0ff */
[----:B------:R-:W-:-:S02]  /*01d0*/  ISETP.NE.AND P0, PT, R12, RZ, PT ;  /* 0x000000ff0c00720c */ /* 0x000fc40003f05270 */
[----:B------:R-:W-:Y:S01]  /*01e0*/  LEA.HI.X.SX32 R11, R3, UR5, 0x1, P2 ;  /* 0x00000005030b7c11 */ /* 0x000fe200090f0eff */
[----:B--2---:R-:W-:-:S04]  /*01f0*/  IMAD R0, R16, R16, RZ ;  /* 0x0000001010007224 */ /* 0x004fc800078e02ff */
[----:B---3--:R-:W-:-:S05]  /*0200*/  IMAD R0, R15, R15, R0 ;  /* 0x0000000f0f007224 */ /* 0x008fca00078e0200 */
[----:B------:R-:W-:-:S04]  /*0210*/  I2FP.F32.U32 R13, R0 ;  /* 0x00000000000d7245 */ /* 0x000fc80000201000 */
[----:B------:R-:W-:Y:S01]  /*0220*/  IADD3 R0, PT, PT, R13, -0xd000000, RZ ;  /* 0xf30000000d007810 */ /* 0x000fe20007ffe0ff */
[----:B------:R0:W1:Y:S03]  /*0230*/  MUFU.RSQ R18, R13 ;  /* 0x0000000d00127308 */ /* 0x0000660000001400 */
[----:B------:R-:W-:-:S13]  /*0240*/  ISETP.GT.U32.AND P1, PT, R0, 0x727fffff, PT ;  /* 0x727fffff0000780c */ /* 0x000fda0003f24070 */
[----:B0-----:R-:W-:Y:S05]  /*0250*/  @!P1 BRA `(.L_x_3) ;  /* 0x0000000000109947 */ /* 0x001fea0003800000 */
[----:B------:R-:W-:Y:S01]  /*0260*/  IMAD.MOV.U32 R0, RZ, RZ, R13 ;  /* 0x000000ffff007224 */ /* 0x000fe200078e000d */
[----:B------:R-:W-:-:S07]  /*0270*/  MOV R14, 0x290 ;  /* 0x00000290000e7802 */ /* 0x000fce0000000f00 */
[----:B-1----:R-:W-:Y:S05]  /*0280*/  CALL.REL.NOINC `($__internal_0_$__cuda_sm20_sqrt_rn_f32_slowpath) ;  /* 0x0000000400ec7944 */ /* 0x002fea0003c00000 */
[----:B------:R-:W-:Y:S05]  /*0290*/  BRA `(.L_x_4) ;  /* 0x0000000000107947 */ /* 0x000fea0003800000 */
.L_x_3:
[----:B-1----:R-:W-:Y:S01]  /*02a0*/  FMUL.FTZ R0, R13, R18 ;  /* 0x000000120d007220 */ /* 0x002fe20000410000 */
[----:B------:R-:W-:-:S03]  /*02b0*/  FMUL.FTZ R14, R18, 0.5 ;  /* 0x3f000000120e7820 */ /* 0x000fc60000410000 */
[----:B------:R-:W-:-:S04]  /*02c0*/  FFMA R13, -R0, R0, R13 ;  /* 0x00000000000d7223 */ /* 0x000fc8000000010d */
[----:B------:R-:W-:-:S07]  /*02d0*/  FFMA R0, R13, R14, R0 ;  /* 0x0000000e0d007223 */ /* 0x000fce0000000000 */
.L_x_4:
[----:B------:R-:W-:Y:S05]  /*02e0*/  BSYNC.RECONVERGENT B1 ;  /* 0x0000000000017941 */ /* 0x000fea0003800200 */
.L_x_2:
[----:B------:R-:W0:Y:S01]  /*02f0*/  F2I.TRUNC.NTZ R0, R0 ;  /* 0x0000000000007305 */ /* 0x000e22000020f100 */
[----:B------:R-:W-:Y:S02]  /*0300*/  IADD3 R3, PT, PT, R3, 0x1, RZ ;  /* 0x0000000103037810 */ /* 0x000fe40007ffe0ff */
[----:B0-----:R-:W-:-:S05]  /*0310*/  VIMNMX R13, PT, PT, R0, 0xff, PT ;  /* 0x000000ff000d7848 */ /* 0x001fca0003fe0100 */
[----:B------:R2:W-:Y:S01]  /*0320*/  STG.E.U8 desc[UR8][R10.64], R13 ;  /* 0x0000000d0a007986 */ /* 0x0005e2000c101108 */
[----:B------:R-:W-:Y:S05]  /*0330*/  @P0 BRA `(.L_x_5) ;  /* 0xfffffffc00880947 */ /* 0x000fea000383ffff */
.L_x_1:
[----:B------:R-:W-:Y:S05]  /*0340*/  BSYNC.RECONVERGENT B0 ;  /* 0x0000000000007941 */ /* 0x000fea0003800200 */
.L_x_0:
[----:B------:R-:W-:-:S04]  /*0350*/  IADD3 R8, PT, PT, R9, -R8, RZ ;  /* 0x8000000809087210 */ /* 0x000fc80007ffe0ff */
[----:B------:R-:W-:-:S13]  /*0360*/  ISETP.GT.U32.AND P0, PT, R8, -0x4, PT ;  /* 0xfffffffc0800780c */ /* 0x000fda0003f04070 */
[----:B------:R-:W-:Y:S05]  /*0370*/  @P0 EXIT ;  /* 0x000000000000094d */ /* 0x000fea0003800000 */
[----:B------:R-:W0:Y:S01]  /*0380*/  LDC.64 R4, c[0x0][0x380] ;  /* 0x0000e000ff047b82 */ /* 0x000e220000000a00 */
[----:B------:R-:W1:Y:S01]  /*0390*/  LDCU.64 UR6, c[0x0][0x388] ;  /* 0x00007100ff0677ac */ /* 0x000e620008000a00 */
[----:B------:R-:W3:Y:S01]  /*03a0*/  LDCU.64 UR4, c[0x0][0x390] ;  /* 0x00007200ff0477ac */ /* 0x000ee20008000a00 */
[----:B-1----:R-:W-:Y:S02]  /*03b0*/  UIADD3 UR6, UP0, UPT, UR6, 0x8, URZ ;  /* 0x0000000806067890 */ /* 0x002fe4000ff1e0ff */
[----:B---3--:R-:W-:Y:S02]  /*03c0*/  UIADD3 UR4, UP1, UPT, UR4, 0x8, URZ ;  /* 0x0000000804047890 */ /* 0x008fe4000ff3e0ff */
[----:B------:R-:W-:Y:S02]  /*03d0*/  UIADD3.X UR7, UPT, UPT, URZ, UR7, URZ, UP0, !UPT ;  /* 0x00000007ff077290 */ /* 0x000fe400087fe4ff */
[----:B------:R-:W-:-:S12]  /*03e0*/  UIADD3.X UR5, UPT, UPT, URZ, UR5, URZ, UP1, !UPT ;  /* 0x00000005ff057290 */ /* 0x000fd80008ffe4ff */
.L_x_18:
[----:B-1----:R-:W-:Y:S01]  /*03f0*/  MOV R7, UR7 ;  /* 0x0000000700077c02 */ /* 0x002fe20008000f00 */
[----:B------:R-:W-:Y:S01]  /*0400*/  IMAD.U32 R6, RZ, RZ, UR6 ;  /* 0x00000006ff067e24 */ /* 0x000fe2000f8e00ff */
[----:B------:R-:W-:Y:S01]  /*0410*/  MOV R8, UR4 ;  /* 0x0000000400087c02 */ /* 0x000fe20008000f00 */
[----:B------:R-:W-:Y:S02]  /*0420*/  IMAD.U32 R9, RZ, RZ, UR5 ;  /* 0x00000005ff097e24 */ /* 0x000fe4000f8e00ff */
[----:B------:R-:W-:-:S04]  /*0430*/  IMAD.WIDE R6, R3, 0x4, R6 ;  /* 0x0000000403067825 */ /* 0x000fc800078e0206 */
[C---:B------:R-:W-:Y:S01]  /*0440*/  IMAD.WIDE R8, R3.reuse, 0x4, R8 ;  /* 0x0000000403087825 */ /* 0x040fe200078e0208 */
[----:B------:R-:W3:Y:S04]  /*0450*/  LDG.E R0, desc[UR8][R6.64+-0x8] ;  /* 0xfffff80806007981 */ /* 0x000ee8000c1e1900 */
[----:B--2---:R-:W2:Y:S01]  /*0460*/  LDG.E R11, desc[UR8][R8.64+-0x8] ;  /* 0xfffff808080b7981 */ /* 0x004ea2000c1e1900 */
[----:B------:R-:W-:Y:S01]  /*0470*/  SHF.R.S32.HI R12, RZ, 0x1f, R3 ;  /* 0x0000001fff0c7819 */ /* 0x000fe20000011403 */
[----:B------:R-:W-:Y:S01]  /*0480*/  BSSY.RECONVERGENT B0, `(.L_x_6) ;  /* 0x0000014000007945 */ /* 0x000fe20003800200 */
[C---:B0-----:R-:W-:Y:S02]  /*0490*/  IADD3 R10, P2, P3, R3.reuse, 0x3, R4 ;  /* 0x00000003030a7810 */ /* 0x041fe40007b5e004 */
[----:B------:R-:W-:-:S04]  /*04a0*/  IADD3 R3, PT, PT, R3, 0x4, RZ ;  /* 0x0000000403037810 */ /* 0x000fc80007ffe0ff */
[----:B------:R-:W-:Y:S01]  /*04b0*/  ISETP.GE.AND P0, PT, R3, R2, PT ;  /* 0x000000020300720c */ /* 0x000fe20003f06270 */
[----:B---3--:R-:W-:-:S04]  /*04c0*/  IMAD R0, R0, R0, RZ ;  /* 0x0000000000007224 */ /* 0x008fc800078e02ff */
[----:B--2---:R-:W-:Y:S01]  /*04d0*/  IMAD R0, R11, R11, R0 ;  /* 0x0000000b0b007224 */ /* 0x004fe200078e0200 */
[----:B------:R-:W-:-:S04]  /*04e0*/  IADD3.X R11, PT, PT, R12, R5, RZ, P2, P3 ;  /* 0x000000050c0b7210 */ /* 0x000fc800017e64ff */
[----:B------:R-:W-:-:S04]  /*04f0*/  I2FP.F32.U32 R13, R0 ;  /* 0x00000000000d7245 */ /* 0x000fc80000201000 */
[----:B------:R-:W-:Y:S01]  /*0500*/  IADD3 R0, PT, PT, R13, -0xd000000, RZ ;  /* 0xf30000000d007810 */ /* 0x000fe20007ffe0ff */
[----:B------:R0:W1:Y:S03]  /*0510*/  MUFU.RSQ R14, R13 ;  /* 0x0000000d000e7308 */ /* 0x0000660000001400 */
[----:B------:R-:W-:-:S13]  /*0520*/  ISETP.GT.U32.AND P1, PT, R0, 0x727fffff, PT ;  /* 0x727fffff0000780c */ /* 0x000fda0003f24070 */
[----:B0-----:R-:W-:Y:S05]  /*0530*/  @!P1 BRA `(.L_x_7) ;  /* 0x0000000000109947 */ /* 0x001fea0003800000 */
[----:B------:R-:W-:Y:S01]  /*0540*/  IMAD.MOV.U32 R0, RZ, RZ, R13 ;  /* 0x000000ffff007224 */ /* 0x000fe200078e000d */
[----:B-1----:R-:W-:-:S07]  /*0550*/  MOV R14, 0x570 ;  /* 0x00000570000e7802 */ /* 0x002fce0000000f00 */
[----:B------:R-:W-:Y:S05]  /*0560*/  CALL.REL.NOINC `($__internal_0_$__cuda_sm20_sqrt_rn_f32_slowpath) ;  /* 0x0000000400347944 */ /* 0x000fea0003c00000 */
[----:B------:R-:W-:Y:S05]  /*0570*/  BRA `(.L_x_8) ;  /* 0x0000000000107947 */ /* 0x000fea0003800000 */
.L_x_7:
[----:B-1----:R-:W-:Y:S01]  /*0580*/  FMUL.FTZ R0, R13, R14 ;  /* 0x0000000e0d007220 */ /* 0x002fe20000410000 */
[----:B------:R-:W-:-:S03]  /*0590*/  FMUL.FTZ R12, R14, 0.5 ;  /* 0x3f0000000e0c7820 */ /* 0x000fc60000410000 */
[----:B------:R-:W-:-:S04]  /*05a0*/  FFMA R13, -R0, R0, R13 ;  /* 0x00000000000d7223 */ /* 0x000fc8000000010d */
[----:B------:R-:W-:-:S07]  /*05b0*/  FFMA R0, R13, R12, R0 ;  /* 0x0000000c0d007223 */ /* 0x000fce0000000000 */
.L_x_8:
[----:B------:R-:W-:Y:S05]  /*05c0*/  BSYNC.RECONVERGENT B0 ;  /* 0x0000000000007941 */ /* 0x000fea0003800200 */
.L_x_6:
[----:B------:R-:W0:Y:S02]  /*05d0*/  F2I.TRUNC.NTZ R0, R0 ;  /* 0x0000000000007305 */ /* 0x000e24000020f100 */
[----:B0-----:R-:W-:-:S05]  /*05e0*/  VIMNMX R13, PT, PT, R0, 0xff, PT ;  /* 0x000000ff000d7848 */ /* 0x001fca0003fe0100 */
[----:B------:R0:W-:Y:S04]  /*05f0*/  STG.E.U8 desc[UR8][R10.64+-0x3], R13 ;  /* 0xfffffd0d0a007986 */ /* 0x0001e8000c101108 */
[----:B------:R-:W2:Y:S04]  /*0600*/  LDG.E R12, desc[UR8][R6.64+-0x4] ;  /* 0xfffffc08060c7981 */ /* 0x000ea8000c1e1900 */
[----:B------:R-:W3:Y:S01]  /*0610*/  LDG.E R15, desc[UR8][R8.64+-0x4] ;  /* 0xfffffc08080f7981 */ /* 0x000ee2000c1e1900 */
[----:B------:R-:W-:Y:S01]  /*0620*/  BSSY.RECONVERGENT B0, `(.L_x_9) ;  /* 0x0000010000007945 */ /* 0x000fe20003800200 */
[----:B--2---:R-:W-:-:S04]  /*0630*/  IMAD R12, R12, R12, RZ ;  /* 0x0000000c0c0c7224 */ /* 0x004fc800078e02ff */
[----:B---3--:R-:W-:-:S05]  /*0640*/  IMAD R12, R15, R15, R12 ;  /* 0x0000000f0f0c7224 */ /* 0x008fca00078e020c */
[----:B------:R-:W-:-:S04]  /*0650*/  I2FP.F32.U32 R15, R12 ;  /* 0x0000000c000f7245 */ /* 0x000fc80000201000 */
[----:B------:R-:W-:Y:S01]  /*0660*/  IADD3 R12, PT, PT, R15, -0xd000000, RZ ;  /* 0xf30000000f0c7810 */ /* 0x000fe20007ffe0ff */
[----:B------:R0:W1:Y:S03]  /*0670*/  MUFU.RSQ R14, R15 ;  /* 0x0000000f000e7308 */ /* 0x0000660000001400 */
[----:B------:R-:W-:-:S13]  /*0680*/  ISETP.GT.U32.AND P1, PT, R12, 0x727fffff, PT ;  /* 0x727fffff0c00780c */ /* 0x000fda0003f24070 */
[----:B0-----:R-:W-:Y:S05]  /*0690*/  @!P1 BRA `(.L_x_10) ;  /* 0x0000000000109947 */ /* 0x001fea0003800000 */
[----:B------:R-:W-:Y:S02]  /*06a0*/  MOV R0, R15 ;  /* 0x0000000f00007202 */ /* 0x000fe40000000f00 */
[----:B-1----:R-:W-:-:S07]  /*06b0*/  MOV R14, 0x6d0 ;  /* 0x000006d0000e7802 */ /* 0x002fce0000000f00 */
[----:B------:R-:W-:Y:S05]  /*06c0*/  CALL.REL.NOINC `($__internal_0_$__cuda_sm20_sqrt_rn_f32_slowpath) ;  /* 0x0000000000dc7944 */ /* 0x000fea0003c00000 */
[----:B------:R-:W-:Y:S05]  /*06d0*/  BRA `(.L_x_11) ;  /* 0x0000000000107947 */ /* 0x000fea0003800000 */
.L_x_10:
[----:B-1----:R-:W-:Y:S01]  /*06e0*/  FMUL.FTZ R0, R15, R14 ;  /* 0x0000000e0f007220 */ /* 0x002fe20000410000 */
[----:B------:R-:W-:-:S03]  /*06f0*/  FMUL.FTZ R12, R14, 0.5 ;  /* 0x3f0000000e0c7820 */ /* 0x000fc60000410000 */
[----:B------:R-:W-:-:S04]  /*0700*/  FFMA R13, -R0, R0, R15 ;  /* 0x00000000000d7223 */ /* 0x000fc8000000010f */
[----:B------:R-:W-:-:S07]  /*0710*/  FFMA R0, R13, R12, R0 ;  /* 0x0000000c0d007223 */ /* 0x000fce0000000000 */
.L_x_11:
[----:B------:R-:W-:Y:S05]  /*0720*/  BSYNC.RECONVERGENT B0 ;  /* 0x0000000000007941 */ /* 0x000fea0003800200 */
.L_x_9:
        /* <DEDUP_REMOVED lines=9> */
[----:B------:R0:W1:Y:S01]  /*07c0*/  MUFU.RSQ R14, R15 ;  /* 0x0000000f000e7308 */ /* 0x0000620000001400 */
[----:B------:R-:W-:-:S05]  /*07d0*/  VIADD R12, R15, 0xf3000000 ;  /* 0xf30000000f0c7836 */ /* 0x000fca0000000000 */
[----:B------:R-:W-:-:S13]  /*07e0*/  ISETP.GT.U32.AND P1, PT, R12, 0x727fffff, PT ;  /* 0x727fffff0c00780c */ /* 0x000fda0003f24070 */
[----:B01----:R-:W-:Y:S05]  /*07f0*/  @!P1 BRA `(.L_x_13) ;  /* 0x0000000000109947 */ /* 0x003fea0003800000 */
[----:B------:R-:W-:Y:S02]  /*0800*/  MOV R0, R15 ;  /* 0x0000000f00007202 */ /* 0x000fe40000000f00 */
[----:B------:R-:W-:-:S07]  /*0810*/  MOV R14, 0x830 ;  /* 0x00000830000e7802 */ /* 0x000fce0000000f00 */
[----:B------:R-:W-:Y:S05]  /*0820*/  CALL.REL.NOINC `($__internal_0_$__cuda_sm20_sqrt_rn_f32_slowpath) ;  /* 0x0000000000847944 */ /* 0x000fea0003c00000 */
[----:B------:R-:W-:Y:S05]  /*0830*/  BRA `(.L_x_14) ;  /* 0x0000000000107947 */ /* 0x000fea0003800000 */
.L_x_13:
[----:B------:R-:W-:Y:S01]  /*0840*/  FMUL.FTZ R0, R15, R14 ;  /* 0x0000000e0f007220 */ /* 0x000fe20000410000 */
[----:B------:R-:W-:-:S03]  /*0850*/  FMUL.FTZ R12, R14, 0.5 ;  /* 0x3f0000000e0c7820 */ /* 0x000fc60000410000 */
[----:B------:R-:W-:-:S04]  /*0860*/  FFMA R13, -R0, R0, R15 ;  /* 0x00000000000d7223 */ /* 0x000fc8000000010f */
[----:B------:R-:W-:-:S07]  /*0870*/  FFMA R0, R13, R12, R0 ;  /* 0x0000000c0d007223 */ /* 0x000fce0000000000 */
.L_x_14:
[----:B------:R-:W-:Y:S05]  /*0880*/  BSYNC.RECONVERGENT B0 ;  /* 0x0000000000007941 */ /* 0x000fea0003800200 */
.L_x_12:
        /* <DEDUP_REMOVED lines=17> */
.L_x_16:
[----:B-1----:R-:W-:Y:S01]  /*09a0*/  FMUL.FTZ R0, R15, R14 ;  /* 0x0000000e0f007220 */ /* 0x002fe20000410000 */
[----:B------:R-:W-:-:S03]  /*09b0*/  FMUL.FTZ R6, R14, 0.5 ;  /* 0x3f0000000e067820 */ /* 0x000fc60000410000 */
[----:B------:R-:W-:-:S04]  /*09c0*/  FFMA R7, -R0, R0, R15 ;  /* 0x0000000000077223 */ /* 0x000fc8000000010f */
[----:B------:R-:W-:-:S07]  /*09d0*/  FFMA R0, R7, R6, R0 ;  /* 0x0000000607007223 */ /* 0x000fce0000000000 */
.L_x_17:
[----:B------:R-:W-:Y:S05]  /*09e0*/  BSYNC.RECONVERGENT B0 ;  /* 0x0000000000007941 */ /* 0x000fea0003800200 */
.L_x_15:
[----:B------:R-:W0:Y:S02]  /*09f0*/  F2I.TRUNC.NTZ R0, R0 ;  /* 0x0000000000007305 */ /* 0x000e24000020f100 */
[----:B0-----:R-:W-:-:S05]  /*0a00*/  VIMNMX R7, PT, PT, R0, 0xff, PT ;  /* 0x000000ff00077848 */ /* 0x001fca0003fe0100 */
[----:B------:R1:W-:Y:S01]  /*0a10*/  STG.E.U8 desc[UR8][R10.64], R7 ;  /* 0x000000070a007986 */ /* 0x0003e2000c101108 */
[----:B------:R-:W-:Y:S05]  /*0a20*/  @!P0 BRA `(.L_x_18) ;  /* 0xfffffff800708947 */ /* 0x000fea000383ffff */
[----:B------:R-:W-:Y:S05]  /*0a30*/  EXIT ;  /* 0x000000000000794d */ /* 0x000fea0003800000 */
        .weak           $__internal_0_$__cuda_sm20_sqrt_rn_f32_slowpath
        .type           $__internal_0_$__cuda_sm20_sqrt_rn_f32_slowpath,@function
        .size           $__internal_0_$__cuda_sm20_sqrt_rn_f32_slowpath,(.L_x_45 - $__internal_0_$__cuda_sm20_sqrt_rn_f32_slowpath)
$__internal_0_$__cuda_sm20_sqrt_rn_f32_slowpath:
[----:B------:R-:W-:-:S13]  /*0a40*/  LOP3.LUT P1, RZ, R0, 0x7fffffff, RZ, 0xc0, !PT ;  /* 0x7fffffff00ff7812 */ /* 0x000fda000782c0ff */
[----:B------:R-:W-:Y:S01]  /*0a50*/  @!P1 MOV R13, R0 ;  /* 0x00000000000d9202 */ /* 0x000fe20000000f00 */
[----:B------:R-:W-:Y:S06]  /*0a60*/  @!P1 BRA `(.L_x_19) ;  /* 0x0000000000409947 */ /* 0x000fec0003800000 */
[----:B------:R-:W-:-:S13]  /*0a70*/  FSETP.GEU.FTZ.AND P1, PT, R0, RZ, PT ;  /* 0x000000ff0000720b */ /* 0x000fda0003f3e000 */
[----:B------:R-:W-:Y:S01]  /*0a80*/  @!P1 MOV R13, 0x7fffffff ;  /* 0x7fffffff000d9802 */ /* 0x000fe20000000f00 */
[----:B------:R-:W-:Y:S06]  /*0a90*/  @!P1 BRA `(.L_x_19) ;  /* 0x0000000000349947 */ /* 0x000fec0003800000 */
[----:B------:R-:W-:-:S13]  /*0aa0*/  FSETP.GTU.FTZ.AND P1, PT, |R0|, +INF , PT ;  /* 0x7f8000000000780b */ /* 0x000fda0003f3c200 */
[----:B------:R-:W-:Y:S01]  /*0ab0*/  @P1 FADD.FTZ R13, R0, 1 ;  /* 0x3f800000000d1421 */ /* 0x000fe20000010000 */
[----:B------:R-:W-:Y:S06]  /*0ac0*/  @P1 BRA `(.L_x_19) ;  /* 0x0000000000281947 */ /* 0x000fec0003800000 */
[----:B------:R-:W-:-:S13]  /*0ad0*/  FSETP.NEU.FTZ.AND P1, PT, |R0|, +INF , PT ;  /* 0x7f8000000000780b */ /* 0x000fda0003f3d200 */
[----:B------:R-:W-:-:S04]  /*0ae0*/  @P1 FFMA R15, R0, 1.84467440737095516160e+19, RZ ;  /* 0x5f800000000f1823 */ /* 0x000fc800000000ff */
[----:B------:R-:W0:Y:S02]  /*0af0*/  @P1 MUFU.RSQ R16, R15 ;  /* 0x0000000f00101308 */ /* 0x000e240000001400 */
[----:B0-----:R-:W-:Y:S01]  /*0b00*/  @P1 FMUL.FTZ R18, R15, R16 ;  /* 0x000000100f121220 */ /* 0x001fe20000410000 */
[----:B------:R-:W-:-:S03]  /*0b10*/  @P1 FMUL.FTZ R16, R16, 0.5 ;  /* 0x3f00000010101820 */ /* 0x000fc60000410000 */
[----:B------:R-:W-:-:S04]  /*0b20*/  @P1 FADD.FTZ R13, -R18, -RZ ;  /* 0x800000ff120d1221 */ /* 0x000fc80000010100 */
[----:B------:R-:W-:Y:S01]  /*0b30*/  @P1 FFMA R17, R18, R13, R15 ;  /* 0x0000000d12111223 */ /* 0x000fe2000000000f */
[----:B------:R-:W-:-:S03]  /*0b40*/  @!P1 IMAD.MOV.U32 R13, RZ, RZ, R0 ;  /* 0x000000ffff0d9224 */ /* 0x000fc600078e0000 */
[----:B------:R-:W-:-:S04]  /*0b50*/  @P1 FFMA R16, R17, R16, R18 ;  /* 0x0000001011101223 */ /* 0x000fc80000000012 */
[----:B------:R-:W-:-:S07]  /*0b60*/  @P1 FMUL.FTZ R13, R16, 2.3283064365386962891e-10 ;  /* 0x2f800000100d1820 */ /* 0x000fce0000410000 */
.L_x_19:
[----:B------:R-:W-:Y:S01]  /*0b70*/  HFMA2 R15, -RZ, RZ, 0, 0 ;  /* 0x00000000ff0f7431 */ /* 0x000fe200000001ff */
[----:B------:R-:W-:-:S03]  /*0b80*/  MOV R0, R13 ;  /* 0x0000000d00007202 */ /* 0x000fc60000000f00 */
[----:B------:R-:W-:Y:S05]  /*0b90*/  RET.REL.NODEC R14 `(_Z37cudaComputeAndNormalizeGradientLengthPhPiS0_i) ;  /* 0xfffffff40e187950 */ /* 0x000fea0003c3ffff */
.L_x_20:
[----:B------:R-:W-:-:S00]  /*0ba0*/  BRA `(.L_x_20) ;  /* 0xfffffffc00fc7947 */ /* 0x000fc0000383ffff */
[----:B------:R-:W-:-:S00]  /*0bb0*/  NOP ;  /* 0x0000000000007918 */ /* 0x000fc00000000000 */
        /* <DEDUP_REMOVED lines=12> */
.L_x_45:


//--------------------- .text._Z20cudaComputeYGradientPiPhiii --------------------------
	.section	.text._Z20cudaComputeYGradientPiPhiii,"ax",@progbits
	.align	128
        .global         _Z20cudaComputeYGradientPiPhiii
        .type           _Z20cudaComputeYGradientPiPhiii,@function
        .size           _Z20cudaComputeYGradientPiPhiii,(.L_x_47 - _Z20cudaComputeYGradientPiPhiii)
        .other          _Z20cudaComputeYGradientPiPhiii,@"STO_CUDA_ENTRY STV_DEFAULT"
_Z20cudaComputeYGradientPiPhiii:
.text._Z20cudaComputeYGradientPiPhiii:
        /* <DEDUP_REMOVED lines=8> */
[----:B------:R-:W-:Y:S01]  /*0080*/  IMAD R15, R15, R2, RZ ;  /* 0x000000020f0f7224 */ /* 0x000fe200078e02ff */
[----:B------:R-:W0:Y:S01]  /*0090*/  LDCU.64 UR8, c[0x0][0x358] ;  /* 0x00006b00ff0877ac */ /* 0x000e220008000a00 */
[----:B------:R-:W-:Y:S02]  /*00a0*/  BSSY.RECONVERGENT B0, `(.L_x_21) ;  /* 0x000002c000007945 */ /* 0x000fe40003800200 */
[----:B------:R-:W-:-:S05]  /*00b0*/  IMAD.IADD R0, R15, 0x1, R2 ;  /* 0x000000010f007824 */ /* 0x000fca00078e0202 */
[----:B------:R-:W-:-:S05]  /*00c0*/  VIADDMNMX R2, R15, 0x1, R0, !PT ;  /* 0x000000010f027846 */ /* 0x000fca0007800100 */
[----:B------:R-:W-:-:S05]  /*00d0*/  IMAD.IADD R3, R2, 0x1, -R15 ;  /* 0x0000000102037824 */ /* 0x000fca00078e0a0f */
[----:B------:R-:W-:Y:S01]  /*00e0*/  LOP3.LUT P0, R16, R3, 0x3, RZ, 0xc0, !PT ;  /* 0x0000000303107812 */ /* 0x000fe2000780c0ff */
[----:B------:R-:W-:-:S12]  /*00f0*/  IMAD.MOV.U32 R3, RZ, RZ, R15 ;  /* 0x000000ffff037224 */ /* 0x000fd800078e000f */
[----:B0-----:R-:W-:Y:S05]  /*0100*/  @!P0 BRA `(.L_x_22) ;  /* 0x0000000000948947 */ /* 0x001fea0003800000 */
[----:B------:R-:W0:Y:S01]  /*0110*/  LDC.64 R6, c[0x0][0x388] ;  /* 0x0000e200ff067b82 */ /* 0x000e220000000a00 */
[----:B------:R-:W-:Y:S02]  /*0120*/  IMAD.MOV R16, RZ, RZ, -R16 ;  /* 0x000000ffff107224 */ /* 0x000fe400078e0a10 */
[----:B------:R-:W-:-:S05]  /*0130*/  IMAD.MOV.U32 R3, RZ, RZ, R15 ;  /* 0x000000ffff037224 */ /* 0x000fca00078e000f */
[----:B------:R-:W1:Y:S08]  /*0140*/  LDC R17, c[0x0][0x390] ;  /* 0x0000e400ff117b82 */ /* 0x000e700000000800 */
[----:B------:R-:W2:Y:S01]  /*0150*/  LDC.64 R4, c[0x0][0x380] ;  /* 0x0000e000ff047b82 */ /* 0x000ea20000000a00 */
[----:B0-----:R-:W-:-:S05]  /*0160*/  IADD3 R6, P0, PT, R6, 0x1, RZ ;  /* 0x0000000106067810 */ /* 0x001fca0007f1e0ff */
[----:B------:R-:W-:Y:S01]  /*0170*/  IMAD.X R7, RZ, RZ, R7, P0 ;  /* 0x000000ffff077224 */ /* 0x000fe200000e0607 */
[----:B-1----:R-:W-:Y:S01]  /*0180*/  IADD3 R14, P0, PT, R6, R17, RZ ;  /* 0x00000011060e7210 */ /* 0x002fe20007f1e0ff */
[----:B------:R-:W-:-:S03]  /*0190*/  IMAD.WIDE R8, R17, 0x2, R6 ;  /* 0x0000000211087825 */ /* 0x000fc600078e0206 */
[----:B------:R-:W-:-:S09]  /*01a0*/  LEA.HI.X.SX32 R17, R17, R7, 0x1, P0 ;  /* 0x0000000711117211 */ /* 0x000fd200000f0eff */
.L_x_25:
[----:B------:R-:W-:Y:S01]  /*01b0*/  LOP3.LUT P0, RZ, R3, UR6, RZ, 0xfc, !PT ;  /* 0x0000000603ff7c12 */ /* 0x000fe2000f80fcff */
[----:B------:R-:W-:Y:S01]  /*01c0*/  VIADD R16, R16, 0x1 ;  /* 0x0000000110107836 */ /* 0x000fe20000000000 */
[----:B------:R-:W-:Y:S04]  /*01d0*/  BSSY.RECONVERGENT B1, `(.L_x_23) ;  /* 0x0000016000017945 */ /* 0x000fe80003800200 */
[----:B------:R-:W-:-:S07]  /*01e0*/  ISETP.NE.AND P3, PT, R16, RZ, PT ;  /* 0x000000ff1000720c */ /* 0x000fce0003f65270 */
[----:B0-----:R-:W-:Y:S06]  /*01f0*/  @!P0 BRA `(.L_x_24) ;  /* 0x00000000004c8947 */ /* 0x001fec0003800000 */
[----:B------:R-:W-:Y:S02]  /*0200*/  SHF.R.S32.HI R13, RZ, 0x1f, R3 ;  /* 0x0000001fff0d7819 */ /* 0x000fe40000011403 */
[C---:B------:R-:W-:Y:S02]  /*0210*/  IADD3 R20, P2, PT, R3.reuse, R6, RZ ;  /* 0x0000000603147210 */ /* 0x040fe40007f5e0ff */
[----:B------:R-:W-:Y:S02]  /*0220*/  IADD3 R10, P0, PT, R8, R3, RZ ;  /* 0x00000003080a7210 */ /* 0x000fe40007f1e0ff */
[----:B------:R-:W-:Y:S01]  /*0230*/  IADD3 R12, P1, PT, R3, R14, RZ ;  /* 0x0000000e030c7210 */ /* 0x000fe20007f3e0ff */
[----:B------:R-:W-:Y:S02]  /*0240*/  IMAD.X R21, R13, 0x1, R7, P2 ;  /* 0x000000010d157824 */ /* 0x000fe400010e0607 */
[----:B------:R-:W-:Y:S02]  /*0250*/  IMAD.X R11, R9, 0x1, R13, P0 ;  /* 0x00000001090b7824 */ /* 0x000fe400000e060d */
[----:B------:R-:W-:Y:S01]  /*0260*/  IMAD.X R13, R13, 0x1, R17, P1 ;  /* 0x000000010d0d7824 */ /* 0x000fe200008e0611 */
[----:B------:R-:W3:Y:S04]  /*0270*/  LDG.E.U8 R18, desc[UR8][R20.64+-0x2] ;  /* 0xfffffe0814127981 */ /* 0x000ee8000c1e1100 */
[----:B------:R-:W3:Y:S04]  /*0280*/  LDG.E.U8 R19, desc[UR8][R20.64] ;  /* 0x0000000814137981 */ /* 0x000ee8000c1e1100 */
[----:B------:R-:W4:Y:S04]  /*0290*/  LDG.E.U8 R26, desc[UR8][R10.64] ;  /* 0x000000080a1a7981 */ /* 0x000f28000c1e1100 */
[----:B------:R-:W4:Y:S04]  /*02a0*/  LDG.E.U8 R23, desc[UR8][R12.64] ;  /* 0x000000080c177981 */ /* 0x000f28000c1e1100 */
[----:B------:R-:W5:Y:S04]  /*02b0*/  LDG.E.U8 R22, desc[UR8][R12.64+-0x2] ;  /* 0xfffffe080c167981 */ /* 0x000f68000c1e1100 */
[----:B------:R-:W2:Y:S01]  /*02c0*/  LDG.E.U8 R24, desc[UR8][R10.64+-0x2] ;  /* 0xfffffe080a187981 */ /* 0x000ea2000c1e1100 */
[----:B---3--:R-:W-:-:S02]  /*02d0*/  IMAD.IADD R19, R18, 0x1, -R19 ;  /* 0x0000000112137824 */ /* 0x008fc400078e0a13 */
[----:B----4-:R-:W-:Y:S02]  /*02e0*/  IMAD R26, R23, 0x2, R26 ;  /* 0x00000002171a7824 */ /* 0x010fe400078e021a */
[----:B-----5:R-:W-:Y:S02]  /*02f0*/  IMAD R23, R22, 0x2, R19 ;  /* 0x0000000216177824 */ /* 0x020fe400078e0213 */
[----:B--2---:R-:W-:-:S03]  /*0300*/  IMAD.WIDE R18, R3, 0x4, R4 ;  /* 0x0000000403127825 */ /* 0x004fc600078e0204 */
[----:B------:R-:W-:-:S05]  /*0310*/  IADD3 R23, PT, PT, -R26, R23, R24 ;  /* 0x000000171a177210 */ /* 0x000fca0007ffe118 */
[----:B------:R0:W-:Y:S02]  /*0320*/  STG.E desc[UR8][R18.64], R23 ;  /* 0x0000001712007986 */ /* 0x0001e4000c101908 */
.L_x_24:
[----:B------:R-:W-:Y:S05]  /*0330*/  BSYNC.RECONVERGENT B1 ;  /* 0x0000000000017941 */ /* 0x000fea0003800200 */
.L_x_23:
[----:B------:R-:W-:Y:S01]  /*0340*/  VIADD R3, R3, 0x1 ;  /* 0x0000000103037836 */ /* 0x000fe20000000000 */
[----:B------:R-:W-:Y:S06]  /*0350*/  @P3 BRA `(.L_x_25) ;  /* 0xfffffffc00943947 */ /* 0x000fec000383ffff */
.L_x_22:
[----:B------:R-:W-:Y:S05]  /*0360*/  BSYNC.RECONVERGENT B0 ;  /* 0x0000000000007941 */ /* 0x000fea0003800200 */
.L_x_21:
[----:B------:R-:W-:-:S05]  /*0370*/  IMAD.IADD R2, R15, 0x1, -R2 ;  /* 0x000000010f027824 */ /* 0x000fca00078e0a02 */
[----:B------:R-:W-:-:S13]  /*0380*/  ISETP.GT.U32.AND P0, PT, R2, -0x4, PT ;  /* 0xfffffffc0200780c */ /* 0x000fda0003f04070 */
[----:B------:R-:W-:Y:S05]  /*0390*/  @P0 EXIT ;  /* 0x000000000000094d */ /* 0x000fea0003800000 */
[----:B--2---:R-:W1:Y:S01]  /*03a0*/  LDC.64 R4, c[0x0][0x380] ;  /* 0x0000e000ff047b82 */ /* 0x004e620000000a00 */
[----:B------:R-:W2:Y:S01]  /*03b0*/  LDCU UR4, c[0x0][0x390] ;  /* 0x00007200ff0477ac */ /* 0x000ea20008000800 */
[----:B------:R-:W3:Y:S06]  /*03c0*/  LDCU UR10, c[0x0][0x390] ;  /* 0x00007200ff0a77ac */ /* 0x000eec0008000800 */
[----:B------:R-:W4:Y:S01]  /*03d0*/  LDC.64 R6, c[0x0][0x388] ;  /* 0x0000e200ff067b82 */ /* 0x000f220000000a00 */
[----:B--2---:R-:W-:Y:S02]  /*03e0*/  USHF.L.U32 UR5, UR4, 0x1, URZ ;  /* 0x0000000104057899 */ /* 0x004fe400080006ff */
[----:B------:R-:W-:-:S02]  /*03f0*/  USHF.R.S32.HI UR4, URZ, 0x1f, UR4 ;  /* 0x0000001fff047899 */ /* 0x000fc40008011404 */
[----:B---3--:R-:W-:-:S12]  /*0400*/  USHF.R.S32.HI UR7, URZ, 0x1f, UR5 ;  /* 0x0000001fff077899 */ /* 0x008fd80008011405 */
.L_x_28:
[C---:B------:R-:W-:Y:S02]  /*0410*/  LOP3.LUT P1, RZ, R3.reuse, UR6, RZ, 0xfc, !PT ;  /* 0x0000000603ff7c12 */ /* 0x040fe4000f82fcff */
[----:B------:R-:W-:Y:S02]  /*0420*/  SHF.R.S32.HI R2, RZ, 0x1f, R3 ;  /* 0x0000001fff027819 */ /* 0x000fe40000011403 */
[----:B----4-:R-:W-:-:S05]  /*0430*/  IADD3 R8, P0, PT, R3, R6, RZ ;  /* 0x0000000603087210 */ /* 0x010fca0007f1e0ff */
[----:B------:R-:W-:-:S04]  /*0440*/  IMAD.X R9, R2, 0x1, R7, P0 ;  /* 0x0000000102097824 */ /* 0x000fc800000e0607 */
[----:B0-----:R-:W-:Y:S01]  /*0450*/  @P1 IADD3 R18, P0, PT, R8, UR10, RZ ;  /* 0x0000000a08121c10 */ /* 0x001fe2000ff1e0ff */
[----:B------:R-:W2:Y:S03]  /*0460*/  @P1 LDG.E.U8 R10, desc[UR8][R8.64+-0x1] ;  /* 0xffffff08080a1981 */ /* 0x000ea6000c1e1100 */
[----:B------:R-:W-:Y:S01]  /*0470*/  @P1 IADD3.X R19, PT, PT, R9, UR4, RZ, P0, !PT ;  /* 0x0000000409131c10 */ /* 0x000fe200087fe4ff */
[----:B-1----:R-:W2:Y:S01]  /*0480*/  @P1 LDG.E.U8 R11, desc[UR8][R8.64+0x1] ;  /* 0x00000108080b1981 */ /* 0x002ea2000c1e1100 */
[----:B------:R-:W-:-:S03]  /*0490*/  @P1 IADD3 R16, P0, PT, R18, UR10, RZ ;  /* 0x0000000a12101c10 */ /* 0x000fc6000ff1e0ff */
[----:B------:R-:W3:Y:S01]  /*04a0*/  @P1 LDG.E.U8 R14, desc[UR8][R18.64+0x1] ;  /* 0x00000108120e1981 */ /* 0x000ee2000c1e1100 */
[----:B------:R-:W-:-:S03]  /*04b0*/  @P1 IADD3.X R17, PT, PT, R19, UR4, RZ, P0, !PT ;  /* 0x0000000413111c10 */ /* 0x000fc600087fe4ff */
[----:B------:R-:W4:Y:S04]  /*04c0*/  @P1 LDG.E.U8 R13, desc[UR8][R18.64+-0x1] ;  /* 0xffffff08120d1981 */ /* 0x000f28000c1e1100 */
[----:B------:R-:W3:Y:S04]  /*04d0*/  @P1 LDG.E.U8 R21, desc[UR8][R16.64+0x1] ;  /* 0x0000010810151981 */ /* 0x000ee8000c1e1100 */
[----:B------:R1:W5:Y:S01]  /*04e0*/  @P1 LDG.E.U8 R15, desc[UR8][R16.64+-0x1] ;  /* 0xffffff08100f1981 */ /* 0x000362000c1e1100 */
[----:B------:R-:W-:-:S05]  /*04f0*/  VIADD R12, R3, 0x1 ;  /* 0x00000001030c7836 */ /* 0x000fca0000000000 */
[----:B------:R-:W-:-:S13]  /*0500*/  LOP3.LUT P0, RZ, R12, UR6, RZ, 0xfc, !PT ;  /* 0x000000060cff7c12 */ /* 0x000fda000f80fcff */
[----:B------:R-:W0:Y:S01]  /*0510*/  @P0 LDC R23, c[0x0][0x390] ;  /* 0x0000e400ff170b82 */ /* 0x000e220000000800 */
[----:B-1----:R-:W-:-:S04]  /*0520*/  IMAD.WIDE R16, R3, 0x4, R4 ;  /* 0x0000000403107825 */ /* 0x002fc800078e0204 */
[----:B--2---:R-:W-:Y:S01]  /*0530*/  @P1 IMAD.IADD R20, R10, 0x1, -R11 ;  /* 0x000000010a141824 */ /* 0x004fe200078e0a0b */
[----:B0-----:R-:W-:-:S03]  /*0540*/  @P0 IADD3 R10, P2, PT, R8, R23, RZ ;  /* 0x00000017080a0210 */ /* 0x001fc60007f5e0ff */
[----:B----4-:R-:W-:Y:S02]  /*0550*/  @P1 IMAD R20, R13, 0x2, R20 ;  /* 0x000000020d141824 */ /* 0x010fe400078e0214 */
[----:B---3--:R-:W-:Y:S01]  /*0560*/  @P1 IMAD R21, R14, 0x2, R21 ;  /* 0x000000020e151824 */ /* 0x008fe200078e0215 */
[----:B------:R-:W-:Y:S02]  /*0570*/  @P0 IADD3.X R11, PT, PT, R9, UR4, RZ, P2, !PT ;  /* 0x00000004090b0c10 */ /* 0x000fe400097fe4ff */
[----:B------:R-:W-:Y:S02]  /*0580*/  @P0 IADD3 R14, P2, PT, R10, R23, RZ ;  /* 0x000000170a0e0210 */ /* 0x000fe40007f5e0ff */
[----:B-----5:R-:W-:Y:S02]  /*0590*/  @P1 IADD3 R21, PT, PT, -R21, R20, R15 ;  /* 0x0000001415151210 */ /* 0x020fe40007ffe10f */
[----:B------:R-:W-:-:S03]  /*05a0*/  @P0 IADD3.X R15, PT, PT, R11, UR4, RZ, P2, !PT ;  /* 0x000000040b0f0c10 */ /* 0x000fc600097fe4ff */
[----:B------:R0:W-:Y:S04]  /*05b0*/  @P1 STG.E desc[UR8][R16.64], R21 ;  /* 0x0000001510001986 */ /* 0x0001e8000c101908 */
[----:B------:R-:W2:Y:S04]  /*05c0*/  @P0 LDG.E.U8 R13, desc[UR8][R8.64] ;  /* 0x00000008080d0981 */ /* 0x000ea8000c1e1100 */
[----:B------:R-:W2:Y:S04]  /*05d0*/  @P0 LDG.E.U8 R18, desc[UR8][R8.64+0x2] ;  /* 0x0000020808120981 */ /* 0x000ea8000c1e1100 */
[----:B------:R-:W3:Y:S04]  /*05e0*/  @P0 LDG.E.U8 R20, desc[UR8][R10.64+0x2] ;  /* 0x000002080a140981 */ /* 0x000ee8000c1e1100 */
[----:B------:R-:W3:Y:S04]  /*05f0*/  @P0 LDG.E.U8 R23, desc[UR8][R14.64+0x2] ;  /* 0x000002080e170981 */ /* 0x000ee8000c1e1100 */
[----:B------:R-:W4:Y:S04]  /*0600*/  @P0 LDG.E.U8 R19, desc[UR8][R10.64] ;  /* 0x000000080a130981 */ /* 0x000f28000c1e1100 */
[----:B------:R-:W5:Y:S01]  /*0610*/  @P0 LDG.E.U8 R22, desc[UR8][R14.64] ;  /* 0x000000080e160981 */ /* 0x000f62000c1e1100 */
[----:B------:R-:W-:-:S05]  /*0620*/  VIADD R24, R12, 0x1 ;  /* 0x000000010c187836 */ /* 0x000fca0000000000 */
[----:B------:R-:W-:Y:S01]  /*0630*/  LOP3.LUT P1, RZ, R24, UR6, RZ, 0xfc, !PT ;  /* 0x0000000618ff7c12 */ /* 0x000fe2000f82fcff */
[----:B--2---:R-:W-:Y:S02]  /*0640*/  @P0 IMAD.IADD R18, R13, 0x1, -R18 ;  /* 0x000000010d120824 */ /* 0x004fe400078e0a12 */
[----:B---3--:R-:W-:Y:S02]  /*0650*/  @P0 IMAD R20, R20, 0x2, R23 ;  /* 0x0000000214140824 */ /* 0x008fe400078e0217 */
[----:B----4-:R-:W-:Y:S01]  /*0660*/  @P0 IMAD R19, R19, 0x2, R18 ;  /* 0x0000000213130824 */ /* 0x010fe200078e0212 */
[----:B------:R-:W-:-:S04]  /*0670*/  IADD3 R18, P2, P3, R3, UR10, R6 ;  /* 0x0000000a03127c10 */ /* 0x000fc8000fb5e006 */
[----:B-----5:R-:W-:Y:S02]  /*0680*/  @P0 IADD3 R13, PT, PT, -R20, R19, R22 ;  /* 0x00000013140d0210 */ /* 0x020fe40007ffe116 */
[----:B------:R-:W-:Y:S02]  /*0690*/  IADD3 R20, P4, P5, R3, UR5, R6 ;  /* 0x0000000503147c10 */ /* 0x000fe4000fd9e006 */
[C-C-:B------:R-:W-:Y:S01]  /*06a0*/  IADD3.X R19, PT, PT, R2.reuse, UR4, R7.reuse, P2, P3 ;  /* 0x0000000402137c10 */ /* 0x140fe200097e6407 */
[----:B------:R1:W-:Y:S01]  /*06b0*/  @P0 STG.E desc[UR8][R16.64+0x4], R13 ;  /* 0x0000040d10000986 */ /* 0x0003e2000c101908 */
[----:B0-----:R-:W-:-:S03]  /*06c0*/  IADD3.X R21, PT, PT, R2, UR7, R7, P4, P5 ;  /* 0x0000000702157c10 */ /* 0x001fc6000a7ea407 */
[----:B------:R-:W2:Y:S04]  /*06d0*/  @P1 LDG.E.U8 R2, desc[UR8][R8.64+0x1] ;  /* 0x0000010808021981 */ /* 0x000ea8000c1e1100 */
[----:B------:R-:W2:Y:S04]  /*06e0*/  @P1 LDG.E.U8 R3, desc[UR8][R8.64+0x3] ;  /* 0x0000030808031981 */ /* 0x000ea8000c1e1100 */
[----:B------:R-:W3:Y:S04]  /*06f0*/  @P1 LDG.E.U8 R11, desc[UR8][R18.64+0x3] ;  /* 0x00000308120b1981 */ /* 0x000ee8000c1e1100 */
[----:B------:R-:W3:Y:S04]  /*0700*/  @P1 LDG.E.U8 R22, desc[UR8][R20.64+0x3] ;  /* 0x0000030814161981 */ /* 0x000ee8000c1e1100 */
[----:B------:R-:W4:Y:S04]  /*0710*/  @P1 LDG.E.U8 R10, desc[UR8][R18.64+0x1] ;  /* 0x00000108120a1981 */ /* 0x000f28000c1e1100 */
[----:B------:R-:W5:Y:S01]  /*0720*/  @P1 LDG.E.U8 R14, desc[UR8][R20.64+0x1] ;  /* 0x00000108140e1981 */ /* 0x000f62000c1e1100 */
[----:B------:R-:W-:Y:S01]  /*0730*/  BSSY.RECONVERGENT B0, `(.L_x_26) ;  /* 0x0000016000007945 */ /* 0x000fe20003800200 */
[----:B--2---:R-:W-:-:S02]  /*0740*/  @P1 IMAD.IADD R3, R2, 0x1, -R3 ;  /* 0x0000000102031824 */ /* 0x004fc400078e0a03 */
[----:B------:R-:W-:-:S05]  /*0750*/  VIADD R2, R12, 0x2 ;  /* 0x000000020c027836 */ /* 0x000fca0000000000 */
[----:B------:R-:W-:Y:S01]  /*0760*/  LOP3.LUT P0, RZ, R2, UR6, RZ, 0xfc, !PT ;  /* 0x0000000602ff7c12 */ /* 0x000fe2000f80fcff */
[----:B---3--:R-:W-:Y:S02]  /*0770*/  @P1 IMAD R11, R11, 0x2, R22 ;  /* 0x000000020b0b1824 */ /* 0x008fe400078e0216 */
[----:B----4-:R-:W-:-:S05]  /*0780*/  @P1 IMAD R3, R10, 0x2, R3 ;  /* 0x000000020a031824 */ /* 0x010fca00078e0203 */
[----:B-----5:R-:W-:Y:S01]  /*0790*/  @P1 IADD3 R11, PT, PT, -R11, R3, R14 ;  /* 0x000000030b0b1210 */ /* 0x020fe20007ffe10e */
[----:B------:R-:W-:-:S04]  /*07a0*/  VIADD R3, R12, 0x3 ;  /* 0x000000030c037836 */ /* 0x000fc80000000000 */
[----:B------:R1:W-:Y:S01]  /*07b0*/  @P1 STG.E desc[UR8][R16.64+0x8], R11 ;  /* 0x0000080b10001986 */ /* 0x0003e2000c101908 */
[----:B------:R-:W-:Y:S01]  /*07c0*/  ISETP.GE.AND P1, PT, R3, R0, PT ;  /* 0x000000000300720c */ /* 0x000fe20003f26270 */
[----:B------:R-:W-:-:S12]  /*07d0*/  @!P0 BRA `(.L_x_27) ;  /* 0x00000000002c8947 */ /* 0x000fd80003800000 */
[----:B------:R-:W2:Y:S04]  /*07e0*/  LDG.E.U8 R2, desc[UR8][R8.64+0x2] ;  /* 0x0000020808027981 */ /* 0x000ea8000c1e1100 */
[----:B-1----:R-:W2:Y:S04]  /*07f0*/  LDG.E.U8 R11, desc[UR8][R8.64+0x4] ;  /* 0x00000408080b7981 */ /* 0x002ea8000c1e1100 */
[----:B------:R-:W3:Y:S04]  /*0800*/  LDG.E.U8 R12, desc[UR8][R18.64+0x4] ;  /* 0x00000408120c7981 */ /* 0x000ee8000c1e1100 */
[----:B------:R-:W3:Y:S04]  /*0810*/  LDG.E.U8 R15, desc[UR8][R20.64+0x4] ;  /* 0x00000408140f7981 */ /* 0x000ee8000c1e1100 */
[----:B------:R-:W4:Y:S04]  /*0820*/  LDG.E.U8 R10, desc[UR8][R18.64+0x2] ;  /* 0x00000208120a7981 */ /* 0x000f28000c1e1100 */
[----:B------:R-:W5:Y:S01]  /*0830*/  LDG.E.U8 R13, desc[UR8][R20.64+0x2] ;  /* 0x00000208140d7981 */ /* 0x000f62000c1e1100 */
[----:B--2---:R-:W-:-:S02]  /*0840*/  IMAD.IADD R11, R2, 0x1, -R11 ;  /* 0x00000001020b7824 */ /* 0x004fc400078e0a0b */
[----:B---3--:R-:W-:Y:S02]  /*0850*/  IMAD R12, R12, 0x2, R15 ;  /* 0x000000020c0c7824 */ /* 0x008fe400078e020f */
[----:B----4-:R-:W-:-:S05]  /*0860*/  IMAD R10, R10, 0x2, R11 ;  /* 0x000000020a0a7824 */ /* 0x010fca00078e020b */
[----:B-----5:R-:W-:-:S05]  /*0870*/  IADD3 R13, PT, PT, -R12, R10, R13 ;  /* 0x0000000a0c0d7210 */ /* 0x020fca0007ffe10d */
[----:B------:R0:W-:Y:S02]  /*0880*/  STG.E desc[UR8][R16.64+0xc], R13 ;  /* 0x00000c0d10007986 */ /* 0x0001e4000c101908 */
.L_x_27:
[----:B------:R-:W-:Y:S05]  /*0890*/  BSYNC.RECONVERGENT B0 ;  /* 0x0000000000007941 */ /* 0x000fea0003800200 */
.L_x_26:
[----:B------:R-:W-:Y:S05]  /*08a0*/  @!P1 BRA `(.L_x_28) ;  /* 0xfffffff800d89947 */ /* 0x000fea000383ffff */
[----:B------:R-:W-:Y:S05]  /*08b0*/  EXIT ;  /* 0x000000000000794d */ /* 0x000fea0003800000 */
.L_x_29:
        /* <DEDUP_REMOVED lines=12> */
.L_x_47:


//--------------------- .text._Z20cudaComputeXGradientPiPhiii --------------------------
	.section	.text._Z20cudaComputeXGradientPiPhiii,"ax",@progbits
	.align	128
        .global         _Z20cudaComputeXGradientPiPhiii
        .type           _Z20cudaComputeXGradientPiPhiii,@function
        .size           _Z20cudaComputeXGradientPiPhiii,(.L_x_48 - _Z20cudaComputeXGradientPiPhiii)
        .other          _Z20cudaComputeXGradientPiPhiii,@"STO_CUDA_ENTRY STV_DEFAULT"
_Z20cudaComputeXGradientPiPhiii:
.text._Z20cudaComputeXGradientPiPhiii:
[----:B------:R-:W-:Y:S08]  /*0000*/  LDC R1, c[0x0][0x37c] ;  /* 0x0000df00ff017b82 */ /* 0x000ff00000000800 */
[----:B------:R-:W0:Y:S02]  /*0010*/  LDC R6, c[0x0][0x398] ;  /* 0x0000e600ff067b82 */ /* 0x000e240000000800 */
[----:B0-----:R-:W-:-:S13]  /*0020*/  ISETP.GE.AND P0, PT, R6, 0x1, PT ;  /* 0x000000010600780c */ /* 0x001fda0003f06270 */
[----:B------:R-:W-:Y:S05]  /*0030*/  @!P0 EXIT ;  /* 0x000000000000894d */ /* 0x000fea0003800000 */
[----:B------:R-:W0:Y:S01]  /*0040*/  S2R R0, SR_CTAID.X ;  /* 0x0000000000007919 */ /* 0x000e220000002500 */
[----:B------:R-:W0:Y:S01]  /*0050*/  LDCU UR4, c[0x0][0x360] ;  /* 0x00006c00ff0477ac */ /* 0x000e220008000800 */
[----:B------:R-:W1:Y:S01]  /*0060*/  LDC R9, c[0x0][0x390] ;  /* 0x0000e400ff097b82 */ /* 0x000e620000000800 */
[----:B------:R-:W-:Y:S01]  /*0070*/  BSSY.RECONVERGENT B0, `(.L_x_30) ;  /* 0x000002c000007945 */ /* 0x000fe20003800200 */
[----:B------:R-:W0:Y:S01]  /*0080*/  S2R R7, SR_TID.X ;  /* 0x0000000000077919 */ /* 0x000e220000002100 */
[----:B------:R-:W2:Y:S01]  /*0090*/  LDCU.64 UR8, c[0x0][0x388] ;  /* 0x00007100ff0877ac */ /* 0x000ea20008000a00 */
[----:B-1----:R-:W-:Y:S02]  /*00a0*/  IMAD.SHL.U32 R9, R9, 0x2, RZ ;  /* 0x0000000209097824 */ /* 0x002fe400078e00ff */
[----:B0-----:R-:W-:Y:S01]  /*00b0*/  IMAD R17, R0, UR4, R7 ;  /* 0x0000000400117c24 */ /* 0x001fe2000f8e0207 */
[----:B------:R-:W0:Y:S03]  /*00c0*/  LDCU.64 UR4, c[0x0][0x358] ;  /* 0x00006b00ff0477ac */ /* 0x000e260008000a00 */
[----:B------:R-:W-:-:S04]  /*00d0*/  IMAD R17, R17, R6, RZ ;  /* 0x0000000611117224 */ /* 0x000fc800078e02ff */
[----:B------:R-:W-:Y:S02]  /*00e0*/  IMAD.IADD R6, R17, 0x1, R6 ;  /* 0x0000000111067824 */ /* 0x000fe400078e0206 */
[----:B------:R-:W-:-:S03]  /*00f0*/  IMAD.MOV.U32 R11, RZ, RZ, R17 ;  /* 0x000000ffff0b7224 */ /* 0x000fc600078e0011 */
[----:B------:R-:W-:-:S05]  /*0100*/  VIADDMNMX R8, R17, 0x1, R6, !PT ;  /* 0x0000000111087846 */ /* 0x000fca0007800106 */
[----:B------:R-:W-:-:S05]  /*0110*/  IMAD.IADD R2, R8, 0x1, -R17 ;  /* 0x0000000108027824 */ /* 0x000fca00078e0a11 */
[----:B------:R-:W-:-:S13]  /*0120*/  LOP3.LUT P0, R4, R2, 0x3, RZ, 0xc0, !PT ;  /* 0x0000000302047812 */ /* 0x000fda000780c0ff */
[----:B0-2---:R-:W-:Y:S05]  /*0130*/  @!P0 BRA `(.L_x_31) ;  /* 0x00000000007c8947 */ /* 0x005fea0003800000 */
[----:B------:R-:W0:Y:S01]  /*0140*/  LDCU.64 UR6, c[0x0][0x388] ;  /* 0x00007100ff0677ac */ /* 0x000e220008000a00 */
[----:B------:R-:W1:Y:S01]  /*0150*/  LDC.64 R2, c[0x0][0x380] ;  /* 0x0000e000ff027b82 */ /* 0x000e620000000a00 */
[----:B------:R-:W-:Y:S02]  /*0160*/  IMAD.MOV R16, RZ, RZ, -R4 ;  /* 0x000000ffff107224 */ /* 0x000fe400078e0a04 */
[----:B------:R-:W-:Y:S01]  /*0170*/  IMAD.MOV.U32 R11, RZ, RZ, R17 ;  /* 0x000000ffff0b7224 */ /* 0x000fe200078e0011 */
[----:B0-----:R-:W-:-:S04]  /*0180*/  IADD3 R10, P0, PT, R9, UR6, RZ ;  /* 0x00000006090a7c10 */ /* 0x001fc8000ff1e0ff */
[----:B------:R-:W-:-:S09]  /*0190*/  LEA.HI.X.SX32 R22, R9, UR7, 0x1, P0 ;  /* 0x0000000709167c11 */ /* 0x000fd200080f0eff */
.L_x_34:
[----:B------:R-:W-:Y:S01]  /*01a0*/  LOP3.LUT P0, RZ, R11, R0, R7, 0xfe, !PT ;  /* 0x000000000bff7212 */ /* 0x000fe2000780fe07 */
[----:B------:R-:W-:Y:S01]  /*01b0*/  VIADD R16, R16, 0x1 ;  /* 0x0000000110107836 */ /* 0x000fe20000000000 */
[----:B------:R-:W-:Y:S04]  /*01c0*/  BSSY.RECONVERGENT B1, `(.L_x_32) ;  /* 0x0000014000017945 */ /* 0x000fe80003800200 */
[----:B------:R-:W-:-:S07]  /*01d0*/  ISETP.NE.AND P2, PT, R16, RZ, PT ;  /* 0x000000ff1000720c */ /* 0x000fce0003f45270 */
[----:B0-----:R-:W-:Y:S06]  /*01e0*/  @!P0 BRA `(.L_x_33) ;  /* 0x0000000000448947 */ /* 0x001fec0003800000 */
[----:B------:R-:W-:Y:S02]  /*01f0*/  SHF.R.S32.HI R13, RZ, 0x1f, R11 ;  /* 0x0000001fff0d7819 */ /* 0x000fe4000001140b */
[C---:B------:R-:W-:Y:S02]  /*0200*/  IADD3 R4, P0, PT, R11.reuse, R10, RZ ;  /* 0x0000000a0b047210 */ /* 0x040fe40007f1e0ff */
[----:B------:R-:W-:-:S03]  /*0210*/  IADD3 R12, P1, PT, R11, UR8, RZ ;  /* 0x000000080b0c7c10 */ /* 0x000fc6000ff3e0ff */
[C---:B------:R-:W-:Y:S01]  /*0220*/  IMAD.X R5, R13.reuse, 0x1, R22, P0 ;  /* 0x000000010d057824 */ /* 0x040fe200000e0616 */
[----:B------:R-:W-:-:S04]  /*0230*/  IADD3.X R13, PT, PT, R13, UR9, RZ, P1, !PT ;  /* 0x000000090d0d7c10 */ /* 0x000fc80008ffe4ff */
[----:B------:R-:W2:Y:S04]  /*0240*/  LDG.E.U8 R19, desc[UR4][R4.64+-0x1] ;  /* 0xffffff0404137981 */ /* 0x000ea8000c1e1100 */
[----:B------:R-:W2:Y:S04]  /*0250*/  LDG.E.U8 R20, desc[UR4][R4.64] ;  /* 0x0000000404147981 */ /* 0x000ea8000c1e1100 */
[----:B------:R-:W3:Y:S04]  /*0260*/  LDG.E.U8 R14, desc[UR4][R12.64+-0x1] ;  /* 0xffffff040c0e7981 */ /* 0x000ee8000c1e1100 */
[----:B------:R-:W3:Y:S04]  /*0270*/  LDG.E.U8 R15, desc[UR4][R12.64] ;  /* 0x000000040c0f7981 */ /* 0x000ee8000c1e1100 */
[----:B------:R-:W4:Y:S04]  /*0280*/  LDG.E.U8 R21, desc[UR4][R4.64+0x1] ;  /* 0x0000010404157981 */ /* 0x000f28000c1e1100 */
[----:B------:R-:W5:Y:S01]  /*0290*/  LDG.E.U8 R18, desc[UR4][R12.64+0x1] ;  /* 0x000001040c127981 */ /* 0x000f62000c1e1100 */
[----:B--2---:R-:W-:-:S02]  /*02a0*/  IMAD R20, R20, 0x2, R19 ;  /* 0x0000000214147824 */ /* 0x004fc400078e0213 */
[----:B---3--:R-:W-:Y:S02]  /*02b0*/  IMAD R19, R15, 0x2, R14 ;  /* 0x000000020f137824 */ /* 0x008fe400078e020e */
[----:B-1----:R-:W-:-:S04]  /*02c0*/  IMAD.WIDE R14, R11, 0x4, R2 ;  /* 0x000000040b0e7825 */ /* 0x002fc800078e0202 */
[----:B----4-:R-:W-:-:S05]  /*02d0*/  IMAD.IADD R20, R21, 0x1, R20 ;  /* 0x0000000115147824 */ /* 0x010fca00078e0214 */
[----:B-----5:R-:W-:-:S05]  /*02e0*/  IADD3 R19, PT, PT, -R20, R19, R18 ;  /* 0x0000001314137210 */ /* 0x020fca0007ffe112 */
[----:B------:R0:W-:Y:S02]  /*02f0*/  STG.E desc[UR4][R14.64], R19 ;  /* 0x000000130e007986 */ /* 0x0001e4000c101904 */
.L_x_33:
[----:B------:R-:W-:Y:S05]  /*0300*/  BSYNC.RECONVERGENT B1 ;  /* 0x0000000000017941 */ /* 0x000fea0003800200 */
.L_x_32:
[----:B------:R-:W-:Y:S01]  /*0310*/  VIADD R11, R11, 0x1 ;  /* 0x000000010b0b7836 */ /* 0x000fe20000000000 */
[----:B------:R-:W-:Y:S06]  /*0320*/  @P2 BRA `(.L_x_34) ;  /* 0xfffffffc009c2947 */ /* 0x000fec000383ffff */
.L_x_31:
[----:B------:R-:W-:Y:S05]  /*0330*/  BSYNC.RECONVERGENT B0 ;  /* 0x0000000000007941 */ /* 0x000fea0003800200 */
.L_x_30:
[----:B------:R-:W-:-:S05]  /*0340*/  IMAD.IADD R8, R17, 0x1, -R8 ;  /* 0x0000000111087824 */ /* 0x000fca00078e0a08 */
[----:B------:R-:W-:-:S13]  /*0350*/  ISETP.GT.U32.AND P0, PT, R8, -0x4, PT ;  /* 0xfffffffc0800780c */ /* 0x000fda0003f04070 */
[----:B------:R-:W-:Y:S05]  /*0360*/  @P0 EXIT ;  /* 0x000000000000094d */ /* 0x000fea0003800000 */
[----:B-1----:R-:W1:Y:S01]  /*0370*/  LDC.64 R2, c[0x0][0x388] ;  /* 0x0000e200ff027b82 */ /* 0x002e620000000a00 */
[----:B------:R-:W-:Y:S01]  /*0380*/  IMAD.IADD R8, R9, 0x1, R11 ;  /* 0x0000000109087824 */ /* 0x000fe200078e020b */
[----:B------:R-:W-:Y:S01]  /*0390*/  SHF.R.S32.HI R13, RZ, 0x1f, R9 ;  /* 0x0000001fff0d7819 */ /* 0x000fe20000011409 */
[----:B------:R-:W2:Y:S06]  /*03a0*/  LDCU.64 UR6, c[0x0][0x380] ;  /* 0x00007000ff0677ac */ /* 0x000eac0008000a00 */
.L_x_43:
[C---:B------:R-:W-:Y:S01]  /*03b0*/  VIADD R10, R11.reuse, 0x1 ;  /* 0x000000010b0a7836 */ /* 0x040fe20000000000 */
[-C--:B------:R-:W-:Y:S01]  /*03c0*/  LOP3.LUT P3, RZ, R11, R0.reuse, R7, 0xfe, !PT ;  /* 0x000000000bff7212 */ /* 0x080fe2000786fe07 */
[----:B------:R-:W-:Y:S01]  /*03d0*/  BSSY.RECONVERGENT B0, `(.L_x_35) ;  /* 0x0000019000007945 */ /* 0x000fe20003800200 */
[----:B------:R-:W-:Y:S01]  /*03e0*/  SHF.R.S32.HI R12, RZ, 0x1f, R11 ;  /* 0x0000001fff0c7819 */ /* 0x000fe2000001140b */
[C---:B------:R-:W-:Y:S01]  /*03f0*/  VIADD R4, R10.reuse, 0x1 ;  /* 0x000000010a047836 */ /* 0x040fe20000000000 */
[C---:B------:R-:W-:Y:S01]  /*0400*/  LOP3.LUT P2, RZ, R10.reuse, R0, R7, 0xfe, !PT ;  /* 0x000000000aff7212 */ /* 0x040fe2000784fe07 */
[----:B------:R-:W-:-:S03]  /*0410*/  VIADD R5, R10, 0x2 ;  /* 0x000000020a057836 */ /* 0x000fc60000000000 */
[--C-:B------:R-:W-:Y:S02]  /*0420*/  LOP3.LUT P0, RZ, R4, R0, R7.reuse, 0xfe, !PT ;  /* 0x0000000004ff7212 */ /* 0x100fe4000780fe07 */
[----:B-1----:R-:W-:Y:S02]  /*0430*/  IADD3 R4, P4, PT, R11, R2, RZ ;  /* 0x000000020b047210 */ /* 0x002fe40007f9e0ff */
[----:B------:R-:W-:-:S03]  /*0440*/  LOP3.LUT P1, RZ, R5, R0, R7, 0xfe, !PT ;  /* 0x0000000005ff7212 */ /* 0x000fc6000782fe07 */
[----:B------:R-:W-:Y:S01]  /*0450*/  IMAD.X R5, R12, 0x1, R3, P4 ;  /* 0x000000010c057824 */ /* 0x000fe200020e0603 */
[----:B--234-:R-:W-:Y:S09]  /*0460*/  @!P3 BRA `(.L_x_36) ;  /* 0x00000000003cb947 */ /* 0x01cff20003800000 */
[----:B------:R-:W-:Y:S01]  /*0470*/  IADD3 R16, P3, PT, R9, R4, RZ ;  /* 0x0000000409107210 */ /* 0x000fe20007f7e0ff */
[----:B0-----:R-:W3:Y:S04]  /*0480*/  LDG.E.U8 R15, desc[UR4][R4.64+-0x1] ;  /* 0xffffff04040f7981 */ /* 0x001ee8000c1e1100 */
[----:B------:R-:W-:Y:S01]  /*0490*/  IMAD.X R17, R13, 0x1, R5, P3 ;  /* 0x000000010d117824 */ /* 0x000fe200018e0605 */
[----:B------:R-:W3:Y:S04]  /*04a0*/  LDG.E.U8 R18, desc[UR4][R4.64] ;  /* 0x0000000404127981 */ /* 0x000ee8000c1e1100 */
[----:B------:R-:W4:Y:S04]  /*04b0*/  LDG.E.U8 R14, desc[UR4][R16.64+-0x1] ;  /* 0xffffff04100e7981 */ /* 0x000f28000c1e1100 */
[----:B------:R-:W4:Y:S04]  /*04c0*/  LDG.E.U8 R21, desc[UR4][R16.64] ;  /* 0x0000000410157981 */ /* 0x000f28000c1e1100 */
[----:B------:R-:W5:Y:S04]  /*04d0*/  LDG.E.U8 R20, desc[UR4][R16.64+0x1] ;  /* 0x0000010410147981 */ /* 0x000f68000c1e1100 */
[----:B------:R-:W5:Y:S01]  /*04e0*/  LDG.E.U8 R19, desc[UR4][R4.64+0x1] ;  /* 0x0000010404137981 */ /* 0x000f62000c1e1100 */
[----:B---3--:R-:W-:-:S02]  /*04f0*/  IMAD R18, R18, 0x2, R15 ;  /* 0x0000000212127824 */ /* 0x008fc400078e020f */
[----:B----4-:R-:W-:Y:S01]  /*0500*/  IMAD R21, R21, 0x2, R14 ;  /* 0x0000000215157824 */ /* 0x010fe200078e020e */
[----:B--2---:R-:W-:-:S03]  /*0510*/  LEA R14, P3, R11, UR6, 0x2 ;  /* 0x000000060b0e7c11 */ /* 0x004fc6000f8610ff */
[----:B-----5:R-:W-:Y:S01]  /*0520*/  IMAD.IADD R20, R20, 0x1, R21 ;  /* 0x0000000114147824 */ /* 0x020fe200078e0215 */
[----:B------:R-:W-:-:S04]  /*0530*/  LEA.HI.X R15, R11, UR7, R12, 0x2, P3 ;  /* 0x000000070b0f7c11 */ /* 0x000fc800098f140c */
[----:B------:R-:W-:-:S05]  /*0540*/  IADD3 R19, PT, PT, -R20, R18, R19 ;  /* 0x0000001214137210 */ /* 0x000fca0007ffe113 */
[----:B------:R1:W-:Y:S02]  /*0550*/  STG.E desc[UR4][R14.64], R19 ;  /* 0x000000130e007986 */ /* 0x0003e4000c101904 */
.L_x_36:
[----:B--2---:R-:W-:Y:S05]  /*0560*/  BSYNC.RECONVERGENT B0 ;  /* 0x0000000000007941 */ /* 0x004fea0003800200 */
.L_x_35:
[----:B------:R-:W-:Y:S04]  /*0570*/  BSSY.RECONVERGENT B0, `(.L_x_37) ;  /* 0x0000013000007945 */ /* 0x000fe80003800200 */
[----:B------:R-:W-:Y:S05]  /*0580*/  @!P2 BRA `(.L_x_38) ;  /* 0x000000000044a947 */ /* 0x000fea0003800000 */
[----:B------:R-:W-:Y:S01]  /*0590*/  IADD3 R16, P3, PT, R9, R4, RZ ;  /* 0x0000000409107210 */ /* 0x000fe20007f7e0ff */
[----:B01----:R-:W2:Y:S01]  /*05a0*/  LDG.E.U8 R15, desc[UR4][R4.64] ;  /* 0x00000004040f7981 */ /* 0x003ea2000c1e1100 */
[----:B------:R-:W-:-:S03]  /*05b0*/  IADD3 R18, P2, PT, R8, R2, RZ ;  /* 0x0000000208127210 */ /* 0x000fc60007f5e0ff */
[----:B------:R-:W-:Y:S01]  /*05c0*/  IMAD.X R17, R13, 0x1, R5, P3 ;  /* 0x000000010d117824 */ /* 0x000fe200018e0605 */
[----:B------:R-:W-:Y:S01]  /*05d0*/  LEA.HI.X.SX32 R19, R8, R3, 0x1, P2 ;  /* 0x0000000308137211 */ /* 0x000fe200010f0eff */
[----:B------:R-:W2:Y:S04]  /*05e0*/  LDG.E.U8 R20, desc[UR4][R4.64+0x1] ;  /* 0x0000010404147981 */ /* 0x000ea8000c1e1100 */
[----:B------:R-:W3:Y:S04]  /*05f0*/  LDG.E.U8 R18, desc[UR4][R18.64] ;  /* 0x0000000412127981 */ /* 0x000ee8000c1e1100 */
[----:B------:R-:W3:Y:S04]  /*0600*/  LDG.E.U8 R23, desc[UR4][R16.64+0x1] ;  /* 0x0000010410177981 */ /* 0x000ee8000c1e1100 */
[----:B------:R-:W4:Y:S04]  /*0610*/  LDG.E.U8 R14, desc[UR4][R16.64+0x2] ;  /* 0x00000204100e7981 */ /* 0x000f28000c1e1100 */
[----:B------:R-:W5:Y:S01]  /*0620*/  LDG.E.U8 R21, desc[UR4][R4.64+0x2] ;  /* 0x0000020404157981 */ /* 0x000f62000c1e1100 */
[----:B--2---:R-:W-:-:S02]  /*0630*/  IMAD R20, R20, 0x2, R15 ;  /* 0x0000000214147824 */ /* 0x004fc400078e020f */
[----:B---3--:R-:W-:-:S04]  /*0640*/  IMAD R23, R23, 0x2, R18 ;  /* 0x0000000217177824 */ /* 0x008fc800078e0212 */
[----:B----4-:R-:W-:Y:S01]  /*0650*/  IMAD.IADD R23, R14, 0x1, R23 ;  /* 0x000000010e177824 */ /* 0x010fe200078e0217 */
[----:B------:R-:W-:-:S04]  /*0660*/  LEA R14, P2, R11, UR6, 0x2 ;  /* 0x000000060b0e7c11 */ /* 0x000fc8000f8410ff */
[----:B------:R-:W-:Y:S02]  /*0670*/  LEA.HI.X R15, R11, UR7, R12, 0x2, P2 ;  /* 0x000000070b0f7c11 */ /* 0x000fe400090f140c */
[----:B-----5:R-:W-:-:S05]  /*0680*/  IADD3 R21, PT, PT, -R23, R20, R21 ;  /* 0x0000001417157210 */ /* 0x020fca0007ffe115 */
[----:B------:R2:W-:Y:S02]  /*0690*/  STG.E desc[UR4][R14.64+0x4], R21 ;  /* 0x000004150e007986 */ /* 0x0005e4000c101904 */
.L_x_38:
[----:B------:R-:W-:Y:S05]  /*06a0*/  BSYNC.RECONVERGENT B0 ;  /* 0x0000000000007941 */ /* 0x000fea0003800200 */
.L_x_37:
[----:B------:R-:W-:Y:S04]  /*06b0*/  BSSY.RECONVERGENT B0, `(.L_x_39) ;  /* 0x0000013000007945 */ /* 0x000fe80003800200 */
[----:B------:R-:W-:Y:S05]  /*06c0*/  @!P0 BRA `(.L_x_40) ;  /* 0x0000000000448947 */ /* 0x000fea0003800000 */
[----:B------:R-:W-:Y:S01]  /*06d0*/  IADD3 R18, P3, PT, R9, R4, RZ ;  /* 0x0000000409127210 */ /* 0x000fe20007f7e0ff */
[----:B012---:R-:W2:Y:S01]  /*06e0*/  LDG.E.U8 R15, desc[UR4][R4.64+0x1] ;  /* 0x00000104040f7981 */ /* 0x007ea2000c1e1100 */
[----:B------:R-:W-:-:S03]  /*06f0*/  IADD3 R16, P0, P2, R11, R2, R9 ;  /* 0x000000020b107210 */ /* 0x000fc60007a1e009 */
[----:B------:R-:W-:Y:S01]  /*0700*/  IMAD.X R19, R13, 0x1, R5, P3 ;  /* 0x000000010d137824 */ /* 0x000fe200018e0605 */
[----:B------:R-:W-:Y:S01]  /*0710*/  IADD3.X R17, PT, PT, R12, R3, R13, P0, P2 ;  /* 0x000000030c117210 */ /* 0x000fe200007e440d */
[----:B------:R-:W2:Y:S04]  /*0720*/  LDG.E.U8 R20, desc[UR4][R4.64+0x2] ;  /* 0x0000020404147981 */ /* 0x000ea8000c1e1100 */
[----:B------:R-:W3:Y:S04]  /*0730*/  LDG.E.U8 R19, desc[UR4][R18.64+0x2] ;  /* 0x0000020412137981 */ /* 0x000ee8000c1e1100 */
[----:B------:R-:W3:Y:S04]  /*0740*/  LDG.E.U8 R14, desc[UR4][R16.64+0x1] ;  /* 0x00000104100e7981 */ /* 0x000ee8000c1e1100 */
[----:B------:R-:W4:Y:S04]  /*0750*/  LDG.E.U8 R22, desc[UR4][R16.64+0x3] ;  /* 0x0000030410167981 */ /* 0x000f28000c1e1100 */
[----:B------:R-:W5:Y:S01]  /*0760*/  LDG.E.U8 R21, desc[UR4][R4.64+0x3] ;  /* 0x0000030404157981 */ /* 0x000f62000c1e1100 */
[----:B--2---:R-:W-:-:S02]  /*0770*/  IMAD R20, R20, 0x2, R15 ;  /* 0x0000000214147824 */ /* 0x004fc400078e020f */
[----:B---3--:R-:W-:Y:S01]  /*0780*/  IMAD R23, R19, 0x2, R14 ;  /* 0x0000000213177824 */ /* 0x008fe200078e020e */
[----:B------:R-:W-:-:S03]  /*0790*/  LEA R14, P0, R11, UR6, 0x2 ;  /* 0x000000060b0e7c11 */ /* 0x000fc6000f8010ff */
[----:B----4-:R-:W-:Y:S01]  /*07a0*/  IMAD.IADD R22, R22, 0x1, R23 ;  /* 0x0000000116167824 */ /* 0x010fe200078e0217 */
[----:B------:R-:W-:-:S04]  /*07b0*/  LEA.HI.X R15, R11, UR7, R12, 0x2, P0 ;  /* 0x000000070b0f7c11 */ /* 0x000fc800080f140c */
[----:B-----5:R-:W-:-:S05]  /*07c0*/  IADD3 R21, PT, PT, -R22, R20, R21 ;  /* 0x0000001416157210 */ /* 0x020fca0007ffe115 */
[----:B------:R3:W-:Y:S02]  /*07d0*/  STG.E desc[UR4][R14.64+0x8], R21 ;  /* 0x000008150e007986 */ /* 0x0007e4000c101904 */
.L_x_40:
[----:B------:R-:W-:Y:S05]  /*07e0*/  BSYNC.RECONVERGENT B0 ;  /* 0x0000000000007941 */ /* 0x000fea0003800200 */
.L_x_39:
[----:B------:R-:W-:Y:S04]  /*07f0*/  BSSY.RECONVERGENT B0, `(.L_x_41) ;  /* 0x0000013000007945 */ /* 0x000fe80003800200 */
[----:B------:R-:W-:Y:S05]  /*0800*/  @!P1 BRA `(.L_x_42) ;  /* 0x0000000000449947 */ /* 0x000fea0003800000 */
[----:B------:R-:W-:Y:S01]  /*0810*/  IADD3 R18, P2, PT, R9, R4, RZ ;  /* 0x0000000409127210 */ /* 0x000fe20007f5e0ff */
[----:B------:R-:W4:Y:S01]  /*0820*/  LDG.E.U8 R16, desc[UR4][R4.64+0x2] ;  /* 0x0000020404107981 */ /* 0x000f22000c1e1100 */
[----:B0123--:R-:W-:-:S03]  /*0830*/  IADD3 R14, P0, P1, R11, R2, R9 ;  /* 0x000000020b0e7210 */ /* 0x00ffc6000791e009 */
[----:B------:R-:W-:Y:S01]  /*0840*/  IMAD.X R19, R13, 0x1, R5, P2 ;  /* 0x000000010d137824 */ /* 0x000fe200010e0605 */
[----:B------:R-:W-:Y:S01]  /*0850*/  IADD3.X R15, PT, PT, R12, R3, R13, P0, P1 ;  /* 0x000000030c0f7210 */ /* 0x000fe200007e240d */
[----:B------:R-:W4:Y:S04]  /*0860*/  LDG.E.U8 R17, desc[UR4][R4.64+0x3] ;  /* 0x0000030404117981 */ /* 0x000f28000c1e1100 */
[----:B------:R-:W2:Y:S04]  /*0870*/  LDG.E.U8 R18, desc[UR4][R18.64+0x3] ;  /* 0x0000030412127981 */ /* 0x000ea8000c1e1100 */
[----:B------:R-:W2:Y:S04]  /*0880*/  LDG.E.U8 R21, desc[UR4][R14.64+0x2] ;  /* 0x000002040e157981 */ /* 0x000ea8000c1e1100 */
[----:B------:R-:W3:Y:S04]  /*0890*/  LDG.E.U8 R22, desc[UR4][R14.64+0x4] ;  /* 0x000004040e167981 */ /* 0x000ee8000c1e1100 */
[----:B------:R-:W5:Y:S01]  /*08a0*/  LDG.E.U8 R20, desc[UR4][R4.64+0x4] ;  /* 0x0000040404147981 */ /* 0x000f62000c1e1100 */
[----:B--2---:R-:W-:-:S02]  /*08b0*/  IMAD R23, R18, 0x2, R21 ;  /* 0x0000000212177824 */ /* 0x004fc400078e0215 */
[----:B----4-:R-:W-:Y:S01]  /*08c0*/  IMAD R21, R17, 0x2, R16 ;  /* 0x0000000211157824 */ /* 0x010fe200078e0210 */
[----:B------:R-:W-:Y:S01]  /*08d0*/  LEA R16, P0, R11, UR6, 0x2 ;  /* 0x000000060b107c11 */ /* 0x000fe2000f8010ff */
[----:B---3--:R-:W-:-:S03]  /*08e0*/  IMAD.IADD R22, R22, 0x1, R23 ;  /* 0x0000000116167824 */ /* 0x008fc600078e0217 */
[----:B------:R-:W-:Y:S02]  /*08f0*/  LEA.HI.X R17, R11, UR7, R12, 0x2, P0 ;  /* 0x000000070b117c11 */ /* 0x000fe400080f140c */
[----:B-----5:R-:W-:-:S05]  /*0900*/  IADD3 R21, PT, PT, -R22, R21, R20 ;  /* 0x0000001516157210 */ /* 0x020fca0007ffe114 */
[----:B------:R4:W-:Y:S02]  /*0910*/  STG.E desc[UR4][R16.64+0xc], R21 ;  /* 0x00000c1510007986 */ /* 0x0009e4000c101904 */
.L_x_42:
[----:B------:R-:W-:Y:S05]  /*0920*/  BSYNC.RECONVERGENT B0 ;  /* 0x0000000000007941 */ /* 0x000fea0003800200 */
.L_x_41:
[----:B------:R-:W-:Y:S02]  /*0930*/  VIADD R11, R10, 0x3 ;  /* 0x000000030a0b7836 */ /* 0x000fe40000000000 */
[----:B------:R-:W-:-:S03]  /*0940*/  VIADD R8, R8, 0x4 ;  /* 0x0000000408087836 */ /* 0x000fc60000000000 */
[----:B------:R-:W-:-:S13]  /*0950*/  ISETP.GE.AND P0, PT, R11, R6, PT ;  /* 0x000000060b00720c */ /* 0x000fda0003f06270 */
[----:B------:R-:W-:Y:S05]  /*0960*/  @!P0 BRA `(.L_x_43) ;  /* 0xfffffff800908947 */ /* 0x000fea000383ffff */
[----:B------:R-:W-:Y:S05]  /*0970*/  EXIT ;  /* 0x000000000000794d */ /* 0x000fea0003800000 */
.L_x_44:
        /* <DEDUP_REMOVED lines=16> */
.L_x_48:


//--------------------- .nv.shared.reserved.0     --------------------------
	.section	.nv.shared.reserved.0,"aw",@nobits
	.weak		__nv_reservedSMEM_offset_0_alias
	.size		__nv_reservedSMEM_offset_0_alias, 0, 64
	.other		__nv_reservedSMEM_offset_0_alias,@"STO_CUDA_RESERVED_SHARED STV_DEFAULT"
__nv_reservedSMEM_offset_0_alias:
	.zero		0
	.zero		64


//--------------------- .nv.constant0._Z37cudaComputeAndNormalizeGradientLengthPhPiS0_i --------------------------
	.section	.nv.constant0._Z37cudaComputeAndNormalizeGradientLengthPhPiS0_i,"a",@progbits
	.sectionflags	@""
	.align	4
.nv.constant0._Z37cudaComputeAndNormalizeGradientLengthPhPiS0_i:
	.zero		924


//--------------------- .nv.constant0._Z20cudaComputeYGradientPiPhiii --------------------------
	.section	.nv.constant0._Z20cudaComputeYGradientPiPhiii,"a",@progbits
	.sectionflags	@""
	.align	4
.nv.constant0._Z20cudaComputeYGradientPiPhiii:
	.zero		924


//--------------------- .nv.constant0._Z20cudaComputeXGradientPiPhiii --------------------------
	.section	.nv.constant0._Z20cudaComputeXGradientPiPhiii,"a",@progbits
	.sectionflags	@""
	.align	4
.nv.constant0._Z20cudaComputeXGradientPiPhiii:
	.zero		924


//--------------------- SYMBOLS --------------------------

	.type		.nv.reservedSmem.offset0,@object
	.size		.nv.reservedSmem.offset0,0x4
